	.target	sm_90a

	.elftype	@"ET_EXEC"


//--------------------- .note.nv.tkinfo           --------------------------
	.section	.note.nv.tkinfo,"",@"SHT_NOTE"
	.sectionflags	@"SHF_NOTE_NV_TKINFO"
	.tkinfo
        /*0018*/ 	.word	0x00000002
        /*0030*/ 	.string	""
        /*0030*/ 	.string	"ptxas"
        /*0030*/ 	.string	"Cuda compilation tools, release 13.0, V13.0.88"
        /*0030*/ 	.string	"Build cuda_13.0.r13.0/compiler.36424714_0"
        /*0030*/ 	.string	"-arch sm_90a -m 64 "



//--------------------- .note.nv.cuinfo           --------------------------
	.section	.note.nv.cuinfo,"",@"SHT_NOTE"
	.sectionflags	@"SHF_NOTE_NV_CUINFO"
        /*0018*/ 	.short	0x0002
        /*001a*/ 	.short	0x005a
        /*001c*/ 	.short	0x0082
	.zero		2


//--------------------- .nv.info                  --------------------------
	.section	.nv.info,"",@"SHT_CUDA_INFO"
	.align	4


	//----- nvinfo : EIATTR_REGCOUNT
	.align		4
        /*0000*/ 	.byte	0x04, 0x2f
        /*0002*/ 	.short	(.L_15 - .L_14)
	.align		4
.L_14:
        /*0004*/ 	.word	index@(_ZN7cutlass13device_kernelINS_4gemm6kernel13GemmUniversalIN4cute5tupleIJiiiiEEENS1_10collective13CollectiveMmaINS1_34MainloopSm90TmaGmmaWarpSpecializedILi2ENS5_IJNS4_1CILi1EEESB_SB_EEENS1_32KernelTmaWarpSpecializedPingpongEEENS5_IJNSA_ILi64EEENSA_ILi160EEENSA_ILi256EEEEEENS_6half_tENS5_IJlSB_lEEESJ_SK_NS4_8TiledMMAINS4_8MMA_AtomIJNS4_4SM904GMMA25MMA_64x32x16_F32F16F16_SSILNSO_5MajorE0ELSQ_0ELNSO_7ScaleInE1ELSR_1EEEEEENS4_6LayoutISC_NS5_IJNSA_ILi0EEESV_SV_EEEEENS5_IJNS4_10UnderscoreESY_SY_EEEEENS4_13SM90_TMA_LOADENS4_14ComposedLayoutINS4_7SwizzleILi3ELi4ELi3EEENS4_18smem_ptr_flag_bitsILi16EEENSU_INS5_IJNSA_ILi8EEESF_EEENS5_IJSF_SB_EEEEEEEvNS4_8identityES11_S1B_vS1C_EENS_8epilogue10collective6detail29Sm90TmaWarpSpecializedAdapterINS1F_15DefaultEpilogueISJ_SK_SK_NS1E_6thread17LinearCombinationISJ_Li1EffLNS1J_9ScaleType4KindE0ELNS_15FloatRoundStyleE2ESJ_EENS1_15EpilogueDefaultEEEEEvvEEEEvNT_6ParamsE)
        /*0008*/ 	.word	0x000000a8


	//----- nvinfo : EIATTR_FRAME_SIZE
	.align		4
.L_15:
        /*000c*/ 	.byte	0x04, 0x11
        /*000e*/ 	.short	(.L_17 - .L_16)
	.align		4
.L_16:
        /*0010*/ 	.word	index@(_ZN7cutlass13device_kernelINS_4gemm6kernel13GemmUniversalIN4cute5tupleIJiiiiEEENS1_10collective13CollectiveMmaINS1_34MainloopSm90TmaGmmaWarpSpecializedILi2ENS5_IJNS4_1CILi1EEESB_SB_EEENS1_32KernelTmaWarpSpecializedPingpongEEENS5_IJNSA_ILi64EEENSA_ILi160EEENSA_ILi256EEEEEENS_6half_tENS5_IJlSB_lEEESJ_SK_NS4_8TiledMMAINS4_8MMA_AtomIJNS4_4SM904GMMA25MMA_64x32x16_F32F16F16_SSILNSO_5MajorE0ELSQ_0ELNSO_7ScaleInE1ELSR_1EEEEEENS4_6LayoutISC_NS5_IJNSA_ILi0EEESV_SV_EEEEENS5_IJNS4_10UnderscoreESY_SY_EEEEENS4_13SM90_TMA_LOADENS4_14ComposedLayoutINS4_7SwizzleILi3ELi4ELi3EEENS4_18smem_ptr_flag_bitsILi16EEENSU_INS5_IJNSA_ILi8EEESF_EEENS5_IJSF_SB_EEEEEEEvNS4_8identityES11_S1B_vS1C_EENS_8epilogue10collective6detail29Sm90TmaWarpSpecializedAdapterINS1F_15DefaultEpilogueISJ_SK_SK_NS1E_6thread17LinearCombinationISJ_Li1EffLNS1J_9ScaleType4KindE0ELNS_15FloatRoundStyleE2ESJ_EENS1_15EpilogueDefaultEEEEEvvEEEEvNT_6ParamsE)
        /*0014*/ 	.word	0x00000000


	//----- nvinfo : EIATTR_MIN_STACK_SIZE
	.align		4
.L_17:
        /*0018*/ 	.byte	0x04, 0x12
        /*001a*/ 	.short	(.L_19 - .L_18)
	.align		4
.L_18:
        /*001c*/ 	.word	index@(_ZN7cutlass13device_kernelINS_4gemm6kernel13GemmUniversalIN4cute5tupleIJiiiiEEENS1_10collective13CollectiveMmaINS1_34MainloopSm90TmaGmmaWarpSpecializedILi2ENS5_IJNS4_1CILi1EEESB_SB_EEENS1_32KernelTmaWarpSpecializedPingpongEEENS5_IJNSA_ILi64EEENSA_ILi160EEENSA_ILi256EEEEEENS_6half_tENS5_IJlSB_lEEESJ_SK_NS4_8TiledMMAINS4_8MMA_AtomIJNS4_4SM904GMMA25MMA_64x32x16_F32F16F16_SSILNSO_5MajorE0ELSQ_0ELNSO_7ScaleInE1ELSR_1EEEEEENS4_6LayoutISC_NS5_IJNSA_ILi0EEESV_SV_EEEEENS5_IJNS4_10UnderscoreESY_SY_EEEEENS4_13SM90_TMA_LOADENS4_14ComposedLayoutINS4_7SwizzleILi3ELi4ELi3EEENS4_18smem_ptr_flag_bitsILi16EEENSU_INS5_IJNSA_ILi8EEESF_EEENS5_IJSF_SB_EEEEEEEvNS4_8identityES11_S1B_vS1C_EENS_8epilogue10collective6detail29Sm90TmaWarpSpecializedAdapterINS1F_15DefaultEpilogueISJ_SK_SK_NS1E_6thread17LinearCombinationISJ_Li1EffLNS1J_9ScaleType4KindE0ELNS_15FloatRoundStyleE2ESJ_EENS1_15EpilogueDefaultEEEEEvvEEEEvNT_6ParamsE)
        /*0020*/ 	.word	0x00000000
.L_19:


//--------------------- .nv.compat                --------------------------
	.section	.nv.compat,"",@"SHT_CUDA_COMPAT_INFO"
	.align	4
        /*0000*/ 	.byte	0x02, 0x09, 0x01, 0x00, 0x02, 0x02, 0x04, 0x00, 0x02, 0x05, 0x05, 0x00, 0x03, 0x07, 0x01, 0x01
        /*0010*/ 	.byte	0x02, 0x03, 0x01, 0x00, 0x02, 0x06, 0x01, 0x00, 0x04, 0x0b, 0x08, 0x00, 0x00, 0x00, 0x00, 0x00
        /*0020*/ 	.byte	0x00, 0x00, 0x00, 0x00


//--------------------- .nv.info._ZN7cutlass13device_kernelINS_4gemm6kernel13GemmUniversalIN4cute5tupleIJiiiiEEENS1_10collective13CollectiveMmaINS1_34MainloopSm90TmaGmmaWarpSpecializedILi2ENS5_IJNS4_1CILi1EEESB_SB_EEENS1_32KernelTmaWarpSpecializedPingpongEEENS5_IJNSA_ILi64EEENSA_ILi160EEENSA_ILi256EEEEEENS_6half_tENS5_IJlSB_lEEESJ_SK_NS4_8TiledMMAINS4_8MMA_AtomIJNS4_4SM904GMMA25MMA_64x32x16_F32F16F16_SSILNSO_5MajorE0ELSQ_0ELNSO_7ScaleInE1ELSR_1EEEEEENS4_6LayoutISC_NS5_IJNSA_ILi0EEESV_SV_EEEEENS5_IJNS4_10UnderscoreESY_SY_EEEEENS4_13SM90_TMA_LOADENS4_14ComposedLayoutINS4_7SwizzleILi3ELi4ELi3EEENS4_18smem_ptr_flag_bitsILi16EEENSU_INS5_IJNSA_ILi8EEESF_EEENS5_IJSF_SB_EEEEEEEvNS4_8identityES11_S1B_vS1C_EENS_8epilogue10collective6detail29Sm90TmaWarpSpecializedAdapterINS1F_15DefaultEpilogueISJ_SK_SK_NS1E_6thread17LinearCombinationISJ_Li1EffLNS1J_9ScaleType4KindE0ELNS_15FloatRoundStyleE2ESJ_EENS1_15EpilogueDefaultEEEEEvvEEEEvNT_6ParamsE --------------------------
	.section	.nv.info._ZN7cutlass13device_kernelINS_4gemm6kernel13GemmUniversalIN4cute5tupleIJiiiiEEENS1_10collective13CollectiveMmaINS1_34MainloopSm90TmaGmmaWarpSpecializedILi2ENS5_IJNS4_1CILi1EEESB_SB_EEENS1_32KernelTmaWarpSpecializedPingpongEEENS5_IJNSA_ILi64EEENSA_ILi160EEENSA_ILi256EEEEEENS_6half_tENS5_IJlSB_lEEESJ_SK_NS4_8TiledMMAINS4_8MMA_AtomIJNS4_4SM904GMMA25MMA_64x32x16_F32F16F16_SSILNSO_5MajorE0ELSQ_0ELNSO_7ScaleInE1ELSR_1EEEEEENS4_6LayoutISC_NS5_IJNSA_ILi0EEESV_SV_EEEEENS5_IJNS4_10UnderscoreESY_SY_EEEEENS4_13SM90_TMA_LOADENS4_14ComposedLayoutINS4_7SwizzleILi3ELi4ELi3EEENS4_18smem_ptr_flag_bitsILi16EEENSU_INS5_IJNSA_ILi8EEESF_EEENS5_IJSF_SB_EEEEEEEvNS4_8identityES11_S1B_vS1C_EENS_8epilogue10collective6detail29Sm90TmaWarpSpecializedAdapterINS1F_15DefaultEpilogueISJ_SK_SK_NS1E_6thread17LinearCombinationISJ_Li1EffLNS1J_9ScaleType4KindE0ELNS_15FloatRoundStyleE2ESJ_EENS1_15EpilogueDefaultEEEEEvvEEEEvNT_6ParamsE,"",@"SHT_CUDA_INFO"
	.sectionflags	@""
	.align	4


	//----- nvinfo : EIATTR_CUDA_API_VERSION
	.align		4
        /*0000*/ 	.byte	0x04, 0x37
        /*0002*/ 	.short	(.L_21 - .L_20)
.L_20:
        /*0004*/ 	.word	0x00000082


	//----- nvinfo : EIATTR_KPARAM_INFO
	.align		4
.L_21:
        /*0008*/ 	.byte	0x04, 0x17
        /*000a*/ 	.short	(.L_23 - .L_22)
.L_22:
        /*000c*/ 	.word	0x00000000
        /*0010*/ 	.short	0x0000
        /*0012*/ 	.short	0x0070
        /*0014*/ 	.byte	0x00, 0xf0, 0x01, 0x10


	//----- nvinfo : EIATTR_SPARSE_MMA_MASK
	.align		4
.L_23:
        /*0018*/ 	.byte	0x03, 0x50
        /*001a*/ 	.short	0x0000


	//----- nvinfo : EIATTR_MAXREG_COUNT
	.align		4
        /*001c*/ 	.byte	0x03, 0x1b
        /*001e*/ 	.short	0x00a8


	//----- nvinfo : EIATTR_NUM_BARRIERS
	.align		4
        /*0020*/ 	.byte	0x02, 0x4c
        /*0022*/ 	.byte	0x01
	.zero		1


	//----- nvinfo : EIATTR_EXTERNS
	.align		4
        /*0024*/ 	.byte	0x04, 0x0f
        /*0026*/ 	.short	(.L_25 - .L_24)


	//   ....[0]....
	.align		4
.L_24:
        /*0028*/ 	.word	index@(__assertfail)


	//----- nvinfo : EIATTR_MERCURY_ISA_VERSION
	.align		4
.L_25:
        /*002c*/ 	.byte	0x03, 0x5f
        /*002e*/ 	.short	0x0101


	//----- nvinfo : EIATTR_INT_WARP_WIDE_INSTR_OFFSETS
	.align		4
        /*0030*/ 	.byte	0x04, 0x31
        /*0032*/ 	.short	(.L_27 - .L_26)


	//   ....[0]....
.L_26:
        /*0034*/ 	.word	0x00000430


	//   ....[1]....
        /*0038*/ 	.word	0x00000450


	//   ....[2]....
        /*003c*/ 	.word	0x000004d0


	//   ....[3]....
        /*0040*/ 	.word	0x000004e0


	//   ....[4]....
        /*0044*/ 	.word	0x000004f0


	//   ....[5]....
        /*0048*/ 	.word	0x00000510


	//   ....[6]....
        /*004c*/ 	.word	0x00000570


	//   ....[7]....
        /*0050*/ 	.word	0x00000590


	//----- nvinfo : EIATTR_COOP_GROUP_MASK_REGIDS
	.align		4
.L_27:
        /*0054*/ 	.byte	0x04, 0x29
        /*0056*/ 	.short	(.L_29 - .L_28)


	//   ....[0]....
.L_28:
        /*0058*/ 	.word	0xffffffff


	//   ....[1]....
        /*005c*/ 	.word	0xffffffff


	//   ....[2]....
        /*0060*/ 	.word	0xffffffff


	//   ....[3]....
        /*0064*/ 	.word	0xffffffff


	//   ....[4]....
        /*0068*/ 	.word	0xffffffff


	//   ....[5]....
        /*006c*/ 	.word	0xffffffff


	//----- nvinfo : EIATTR_COOP_GROUP_INSTR_OFFSETS
	.align		4
.L_29:
        /*0070*/ 	.byte	0x04, 0x28
        /*0072*/ 	.short	(.L_31 - .L_30)


	//   ....[0]....
.L_30:
        /*0074*/ 	.word	0x00000050


	//   ....[1]....
        /*0078*/ 	.word	0x00000080


	//   ....[2]....
        /*007c*/ 	.word	0x00000180


	//   ....[3]....
        /*0080*/ 	.word	0x00000350


	//   ....[4]....
        /*0084*/ 	.word	0x00000390


	//   ....[5]....
        /*0088*/ 	.word	0x000003d0


	//----- nvinfo : EIATTR_REG_RECONFIG
	.align		4
.L_31:
        /*008c*/ 	.byte	0x01, 0x54
	.zero		2


	//----- nvinfo : EIATTR_SYSCALL_OFFSETS
	.align		4
        /*0090*/ 	.byte	0x04, 0x46
        /*0092*/ 	.short	(.L_33 - .L_32)


	//   ....[0]....
.L_32:
        /*0094*/ 	.word	0x00001740


	//----- nvinfo : EIATTR_MBARRIER_INSTR_OFFSETS
	.align		4
.L_33:
        /*0098*/ 	.byte	0x04, 0x39
        /*009a*/ 	.short	(.L_35 - .L_34)


	//   ....[0]....
.L_34:
        /*009c*/ 	.word	0x00000300
        /*00a0*/ 	.word	0x000000ff
        /*00a4*/ 	.word	0x00000000
        /*00a8*/ 	.short	0x0100
        /*00aa*/ 	.byte	0x09
	.zero		1


	//   ....[1]....
        /*00ac*/ 	.word	0x00000310
        /*00b0*/ 	.word	0x000000ff
        /*00b4*/ 	.word	0x00000010
        /*00b8*/ 	.short	0x0100
        /*00ba*/ 	.byte	0x09
	.zero		1


	//   ....[2]....
        /*00bc*/ 	.word	0x00000320
        /*00c0*/ 	.word	0x000000ff
        /*00c4*/ 	.word	0x00000008
        /*00c8*/ 	.short	0x0100
        /*00ca*/ 	.byte	0x09
	.zero		1


	//   ....[3]....
        /*00cc*/ 	.word	0x00000330
        /*00d0*/ 	.word	0x000000ff
        /*00d4*/ 	.word	0x00000018
        /*00d8*/ 	.short	0x0100
        /*00da*/ 	.byte	0x09
	.zero		1


	//   ....[4]....
        /*00dc*/ 	.word	0x000005b0
        /*00e0*/ 	.word	0x000000ff
        /*00e4*/ 	.word	0x00000050
        /*00e8*/ 	.short	0x0100
        /*00ea*/ 	.byte	0x09
	.zero		1


	//   ....[5]....
        /*00ec*/ 	.word	0x000005c0
        /*00f0*/ 	.word	0x000000ff
        /*00f4*/ 	.word	0x00000058
        /*00f8*/ 	.short	0x0100
        /*00fa*/ 	.byte	0x09
	.zero		1


	//   ....[6]....
        /*00fc*/ 	.word	0x00000600
        /*0100*/ 	.word	0x000000ff
        /*0104*/ 	.word	0x00000030
        /*0108*/ 	.short	0x0100
        /*010a*/ 	.byte	0x0a
	.zero		1


	//   ....[7]....
        /*010c*/ 	.word	0x00000620
        /*0110*/ 	.word	0x000000ff
        /*0114*/ 	.word	0x00000038
        /*0118*/ 	.short	0x0100
        /*011a*/ 	.byte	0x0a
	.zero		1


	//   ....[8]....
        /*011c*/ 	.word	0x00000630
        /*0120*/ 	.word	0x000000ff
        /*0124*/ 	.word	0x00000040
        /*0128*/ 	.short	0x0100
        /*012a*/ 	.byte	0x0a
	.zero		1


	//   ....[9]....
        /*012c*/ 	.word	0x00000640
        /*0130*/ 	.word	0x000000ff
        /*0134*/ 	.word	0x00000048
        /*0138*/ 	.short	0x0100
        /*013a*/ 	.byte	0x0a
	.zero		1


	//   ....[10]....
        /*013c*/ 	.word	0x00001600
        /*0140*/ 	.word	0x0000006f
        /*0144*/ 	.word	0xfffffff8
        /*0148*/ 	.short	0x010a
        /*014a*/ 	.byte	0x3f
	.zero		1


	//   ....[11]....
        /*014c*/ 	.word	0x000017d0
        /*0150*/ 	.word	0x00000003
        /*0154*/ 	.word	0x00000000
        /*0158*/ 	.short	0x010a
        /*015a*/ 	.byte	0x3f
	.zero		1


	//   ....[12]....
        /*015c*/ 	.word	0x00001830
        /*0160*/ 	.word	0x00000003
        /*0164*/ 	.word	0x00000000
        /*0168*/ 	.short	0x010a
        /*016a*/ 	.byte	0x3f
	.zero		1


	//   ....[13]....
        /*016c*/ 	.word	0x000038d0
        /*0170*/ 	.word	0x000000ff
        /*0174*/ 	.word	0x00000000
        /*0178*/ 	.short	0x010a
        /*017a*/ 	.byte	0x04
	.zero		1


	//   ....[14]....
        /*017c*/ 	.word	0x00003910
        /*0180*/ 	.word	0x000000ff
        /*0184*/ 	.word	0x00000000
        /*0188*/ 	.short	0x010a
        /*018a*/ 	.byte	0x04
	.zero		1


	//   ....[15]....
        /*018c*/ 	.word	0x000058c0
        /*0190*/ 	.word	0x000000ff
        /*0194*/ 	.word	0x00000000
        /*0198*/ 	.short	0x0101
        /*019a*/ 	.byte	0x04
	.zero		1


	//   ....[16]....
        /*019c*/ 	.word	0x000059b0
        /*01a0*/ 	.word	0x00000073
        /*01a4*/ 	.word	0x00000000
        /*01a8*/ 	.short	0x0101
        /*01aa*/ 	.byte	0x32
	.zero		1


	//   ....[17]....
        /*01ac*/ 	.word	0x00005a70
        /*01b0*/ 	.word	0x000000ff
        /*01b4*/ 	.word	0x00000000
        /*01b8*/ 	.short	0x0101
        /*01ba*/ 	.byte	0x04
	.zero		1


	//   ....[18]....
        /*01bc*/ 	.word	0x00005ac0
        /*01c0*/ 	.word	0x0000006f
        /*01c4*/ 	.word	0x00000008
        /*01c8*/ 	.short	0x010a
        /*01ca*/ 	.byte	0x3f
	.zero		1


	//   ....[19]....
        /*01cc*/ 	.word	0x0000aaa0
        /*01d0*/ 	.word	0x00000070
        /*01d4*/ 	.word	0x00000000
        /*01d8*/ 	.short	0x0101
        /*01da*/ 	.byte	0x32
	.zero		1


	//   ....[20]....
        /*01dc*/ 	.word	0x0000b4b0
        /*01e0*/ 	.word	0x00000007
        /*01e4*/ 	.word	0x00000010
        /*01e8*/ 	.short	0x010a
        /*01ea*/ 	.byte	0x3f
	.zero		1


	//   ....[21]....
        /*01ec*/ 	.word	0x0000ba70
        /*01f0*/ 	.word	0x00000003
        /*01f4*/ 	.word	0x00000058
        /*01f8*/ 	.short	0x0101
        /*01fa*/ 	.byte	0x3f
	.zero		1


	//   ....[22]....
        /*01fc*/ 	.word	0x0000c1e0
        /*0200*/ 	.word	0x00000007
        /*0204*/ 	.word	0x00000000
        /*0208*/ 	.short	0x010a
        /*020a*/ 	.byte	0x3f
	.zero		1


	//   ....[23]....
        /*020c*/ 	.word	0x0000c260
        /*0210*/ 	.word	0x00000003
        /*0214*/ 	.word	0x00000000
        /*0218*/ 	.short	0x010a
        /*021a*/ 	.byte	0x3f
	.zero		1


	//   ....[24]....
        /*021c*/ 	.word	0x0000c2c0
        /*0220*/ 	.word	0x0000006f
        /*0224*/ 	.word	0xfffffff8
        /*0228*/ 	.short	0x010a
        /*022a*/ 	.byte	0x3f
	.zero		1


	//   ....[25]....
        /*022c*/ 	.word	0x0000c310
        /*0230*/ 	.word	0x00000003
        /*0234*/ 	.word	0x00000000
        /*0238*/ 	.short	0x010a
        /*023a*/ 	.byte	0x3f
	.zero		1


	//   ....[26]....
        /*023c*/ 	.word	0x0000c370
        /*0240*/ 	.word	0x00000004
        /*0244*/ 	.word	0x00000000
        /*0248*/ 	.short	0x010a
        /*024a*/ 	.byte	0x3f
	.zero		1


	//   ....[27]....
        /*024c*/ 	.word	0x0000c3c0
        /*0250*/ 	.word	0x0000006f
        /*0254*/ 	.word	0x00000008
        /*0258*/ 	.short	0x010a
        /*025a*/ 	.byte	0x3f
	.zero		1


	//   ....[28]....
        /*025c*/ 	.word	0x0000c490
        /*0260*/ 	.word	0x00000007
        /*0264*/ 	.word	0x00000010
        /*0268*/ 	.short	0x010a
        /*026a*/ 	.byte	0x3f
	.zero		1


	//   ....[29]....
        /*026c*/ 	.word	0x0000c560
        /*0270*/ 	.word	0x00000007
        /*0274*/ 	.word	0x00000000
        /*0278*/ 	.short	0x010a
        /*027a*/ 	.byte	0x3f
	.zero		1


	//----- nvinfo : EIATTR_NUM_MBARRIERS
	.align		4
.L_35:
        /*027c*/ 	.byte	0x03, 0x38
        /*027e*/ 	.short	0x000a


	//----- nvinfo : EIATTR_EXIT_INSTR_OFFSETS
	.align		4
        /*0280*/ 	.byte	0x04, 0x1c
        /*0282*/ 	.short	(.L_37 - .L_36)


	//   ....[0]....
.L_36:
        /*0284*/ 	.word	0x00001200


	//   ....[1]....
        /*0288*/ 	.word	0x00001260


	//   ....[2]....
        /*028c*/ 	.word	0x0000b1e0


	//   ....[3]....
        /*0290*/ 	.word	0x0000b210


	//   ....[4]....
        /*0294*/ 	.word	0x0000c2b0


	//----- nvinfo : EIATTR_MAX_THREADS
	.align		4
.L_37:
        /*0298*/ 	.byte	0x04, 0x05
        /*029a*/ 	.short	(.L_39 - .L_38)
.L_38:
        /*029c*/ 	.word	0x00000180
        /*02a0*/ 	.word	0x00000001
        /*02a4*/ 	.word	0x00000001


	//----- nvinfo : EIATTR_CRS_STACK_SIZE
	.align		4
.L_39:
        /*02a8*/ 	.byte	0x04, 0x1e
        /*02aa*/ 	.short	(.L_41 - .L_40)
.L_40:
        /*02ac*/ 	.word	0x00000000


	//----- nvinfo : EIATTR_CBANK_PARAM_SIZE
	.align		4
.L_41:
        /*02b0*/ 	.byte	0x03, 0x19
        /*02b2*/ 	.short	0x0470


	//----- nvinfo : EIATTR_PARAM_CBANK
	.align		4
        /*02b4*/ 	.byte	0x04, 0x0a
        /*02b6*/ 	.short	(.L_43 - .L_42)
	.align		4
.L_42:
        /*02b8*/ 	.word	index@(.nv.constant0._ZN7cutlass13device_kernelINS_4gemm6kernel13GemmUniversalIN4cute5tupleIJiiiiEEENS1_10collective13CollectiveMmaINS1_34MainloopSm90TmaGmmaWarpSpecializedILi2ENS5_IJNS4_1CILi1EEESB_SB_EEENS1_32KernelTmaWarpSpecializedPingpongEEENS5_IJNSA_ILi64EEENSA_ILi160EEENSA_ILi256EEEEEENS_6half_tENS5_IJlSB_lEEESJ_SK_NS4_8TiledMMAINS4_8MMA_AtomIJNS4_4SM904GMMA25MMA_64x32x16_F32F16F16_SSILNSO_5MajorE0ELSQ_0ELNSO_7ScaleInE1ELSR_1EEEEEENS4_6LayoutISC_NS5_IJNSA_ILi0EEESV_SV_EEEEENS5_IJNS4_10UnderscoreESY_SY_EEEEENS4_13SM90_TMA_LOADENS4_14ComposedLayoutINS4_7SwizzleILi3ELi4ELi3EEENS4_18smem_ptr_flag_bitsILi16EEENSU_INS5_IJNSA_ILi8EEESF_EEENS5_IJSF_SB_EEEEEEEvNS4_8identityES11_S1B_vS1C_EENS_8epilogue10collective6detail29Sm90TmaWarpSpecializedAdapterINS1F_15DefaultEpilogueISJ_SK_SK_NS1E_6thread17LinearCombinationISJ_Li1EffLNS1J_9ScaleType4KindE0ELNS_15FloatRoundStyleE2ESJ_EENS1_15EpilogueDefaultEEEEEvvEEEEvNT_6ParamsE)
        /*02bc*/ 	.short	0x0210
        /*02be*/ 	.short	0x0470


	//----- nvinfo : EIATTR_SW_WAR
	.align		4
.L_43:
        /*02c0*/ 	.byte	0x04, 0x36
        /*02c2*/ 	.short	(.L_45 - .L_44)
.L_44:
        /*02c4*/ 	.word	0x00000008
.L_45:


//--------------------- .nv.callgraph             --------------------------
	.section	.nv.callgraph,"",@"SHT_CUDA_CALLGRAPH"
	.align	4
	.sectionentsize	8
	.align		4
        /*0000*/ 	.word	0x00000000
	.align		4
        /*0004*/ 	.word	0xffffffff
	.align		4
        /*0008*/ 	.word	index@(_ZN7cutlass13device_kernelINS_4gemm6kernel13GemmUniversalIN4cute5tupleIJiiiiEEENS1_10collective13CollectiveMmaINS1_34MainloopSm90TmaGmmaWarpSpecializedILi2ENS5_IJNS4_1CILi1EEESB_SB_EEENS1_32KernelTmaWarpSpecializedPingpongEEENS5_IJNSA_ILi64EEENSA_ILi160EEENSA_ILi256EEEEEENS_6half_tENS5_IJlSB_lEEESJ_SK_NS4_8TiledMMAINS4_8MMA_AtomIJNS4_4SM904GMMA25MMA_64x32x16_F32F16F16_SSILNSO_5MajorE0ELSQ_0ELNSO_7ScaleInE1ELSR_1EEEEEENS4_6LayoutISC_NS5_IJNSA_ILi0EEESV_SV_EEEEENS5_IJNS4_10UnderscoreESY_SY_EEEEENS4_13SM90_TMA_LOADENS4_14ComposedLayoutINS4_7SwizzleILi3ELi4ELi3EEENS4_18smem_ptr_flag_bitsILi16EEENSU_INS5_IJNSA_ILi8EEESF_EEENS5_IJSF_SB_EEEEEEEvNS4_8identityES11_S1B_vS1C_EENS_8epilogue10collective6detail29Sm90TmaWarpSpecializedAdapterINS1F_15DefaultEpilogueISJ_SK_SK_NS1E_6thread17LinearCombinationISJ_Li1EffLNS1J_9ScaleType4KindE0ELNS_15FloatRoundStyleE2ESJ_EENS1_15EpilogueDefaultEEEEEvvEEEEvNT_6ParamsE)
	.align		4
        /*000c*/ 	.word	index@(__assertfail)
	.align		4
        /*0010*/ 	.word	0x00000000
	.align		4
        /*0014*/ 	.word	0xfffffffe
	.align		4
        /*0018*/ 	.word	0x00000000
	.align		4
        /*001c*/ 	.word	0xfffffffd
	.align		4
        /*0020*/ 	.word	0x00000000
	.align		4
        /*0024*/ 	.word	0xfffffffc


//--------------------- .nv.constant4             --------------------------
	.section	.nv.constant4,"a",@progbits
	.align	8
	.align		8
.nv.constant4:
        /*0000*/ 	.dword	__assertfail
	.align		8
        /*0008*/ 	.dword	__unnamed_1
	.align		8
        /*0010*/ 	.dword	_ZN39_INTERNAL_878d56ae_4_k_cu_95bf9986_57564cuda3std3__45__cpo5beginE
	.align		8
        /*0018*/ 	.dword	_ZN39_INTERNAL_878d56ae_4_k_cu_95bf9986_57564cuda3std3__45__cpo3endE
	.align		8
        /*0020*/ 	.dword	_ZN39_INTERNAL_878d56ae_4_k_cu_95bf9986_57564cuda3std3__45__cpo6cbeginE
	.align		8
        /*0028*/ 	.dword	_ZN39_INTERNAL_878d56ae_4_k_cu_95bf9986_57564cuda3std3__45__cpo4cendE
	.align		8
        /*0030*/ 	.dword	_ZN39_INTERNAL_878d56ae_4_k_cu_95bf9986_57564cuda3std3__441_GLOBAL__N__878d56ae_4_k_cu_95bf9986_57566ignoreE
	.align		8
        /*0038*/ 	.dword	_ZN39_INTERNAL_878d56ae_4_k_cu_95bf9986_57564cuda3std3__419piecewise_constructE
	.align		8
        /*0040*/ 	.dword	_ZN39_INTERNAL_878d56ae_4_k_cu_95bf9986_57564cuda3std3__48in_placeE
	.align		8
        /*0048*/ 	.dword	_ZN39_INTERNAL_878d56ae_4_k_cu_95bf9986_57564cuda3std6ranges3__45__cpo4swapE
	.align		8
        /*0050*/ 	.dword	_ZN39_INTERNAL_878d56ae_4_k_cu_95bf9986_57564cuda3std6ranges3__45__cpo9iter_moveE
	.align		8
        /*0058*/ 	.dword	_ZN39_INTERNAL_878d56ae_4_k_cu_95bf9986_57564cute7productE
	.align		8
        /*0060*/ 	.dword	_ZN39_INTERNAL_878d56ae_4_k_cu_95bf9986_57564cute1_E
	.align		8
        /*0068*/ 	.dword	$str$22
	.align		8
        /*0070*/ 	.dword	$str$23


//--------------------- .text._ZN7cutlass13device_kernelINS_4gemm6kernel13GemmUniversalIN4cute5tupleIJiiiiEEENS1_10collective13CollectiveMmaINS1_34MainloopSm90TmaGmmaWarpSpecializedILi2ENS5_IJNS4_1CILi1EEESB_SB_EEENS1_32KernelTmaWarpSpecializedPingpongEEENS5_IJNSA_ILi64EEENSA_ILi160EEENSA_ILi256EEEEEENS_6half_tENS5_IJlSB_lEEESJ_SK_NS4_8TiledMMAINS4_8MMA_AtomIJNS4_4SM904GMMA25MMA_64x32x16_F32F16F16_SSILNSO_5MajorE0ELSQ_0ELNSO_7ScaleInE1ELSR_1EEEEEENS4_6LayoutISC_NS5_IJNSA_ILi0EEESV_SV_EEEEENS5_IJNS4_10UnderscoreESY_SY_EEEEENS4_13SM90_TMA_LOADENS4_14ComposedLayoutINS4_7SwizzleILi3ELi4ELi3EEENS4_18smem_ptr_flag_bitsILi16EEENSU_INS5_IJNSA_ILi8EEESF_EEENS5_IJSF_SB_EEEEEEEvNS4_8identityES11_S1B_vS1C_EENS_8epilogue10collective6detail29Sm90TmaWarpSpecializedAdapterINS1F_15DefaultEpilogueISJ_SK_SK_NS1E_6thread17LinearCombinationISJ_Li1EffLNS1J_9ScaleType4KindE0ELNS_15FloatRoundStyleE2ESJ_EENS1_15EpilogueDefaultEEEEEvvEEEEvNT_6ParamsE --------------------------
	.section	.text._ZN7cutlass13device_kernelINS_4gemm6kernel13GemmUniversalIN4cute5tupleIJiiiiEEENS1_10collective13CollectiveMmaINS1_34MainloopSm90TmaGmmaWarpSpecializedILi2ENS5_IJNS4_1CILi1EEESB_SB_EEENS1_32KernelTmaWarpSpecializedPingpongEEENS5_IJNSA_ILi64EEENSA_ILi160EEENSA_ILi256EEEEEENS_6half_tENS5_IJlSB_lEEESJ_SK_NS4_8TiledMMAINS4_8MMA_AtomIJNS4_4SM904GMMA25MMA_64x32x16_F32F16F16_SSILNSO_5MajorE0ELSQ_0ELNSO_7ScaleInE1ELSR_1EEEEEENS4_6LayoutISC_NS5_IJNSA_ILi0EEESV_SV_EEEEENS5_IJNS4_10UnderscoreESY_SY_EEEEENS4_13SM90_TMA_LOADENS4_14ComposedLayoutINS4_7SwizzleILi3ELi4ELi3EEENS4_18smem_ptr_flag_bitsILi16EEENSU_INS5_IJNSA_ILi8EEESF_EEENS5_IJSF_SB_EEEEEEEvNS4_8identityES11_S1B_vS1C_EENS_8epilogue10collective6detail29Sm90TmaWarpSpecializedAdapterINS1F_15DefaultEpilogueISJ_SK_SK_NS1E_6thread17LinearCombinationISJ_Li1EffLNS1J_9ScaleType4KindE0ELNS_15FloatRoundStyleE2ESJ_EENS1_15EpilogueDefaultEEEEEvvEEEEvNT_6ParamsE,"ax",@progbits
	.align	128
.text._ZN7cutlass13device_kernelINS_4gemm6kernel13GemmUniversalIN4cute5tupleIJiiiiEEENS1_10collective13CollectiveMmaINS1_34MainloopSm90TmaGmmaWarpSpecializedILi2ENS5_IJNS4_1CILi1EEESB_SB_EEENS1_32KernelTmaWarpSpecializedPingpongEEENS5_IJNSA_ILi64EEENSA_ILi160EEENSA_ILi256EEEEEENS_6half_tENS5_IJlSB_lEEESJ_SK_NS4_8TiledMMAINS4_8MMA_AtomIJNS4_4SM904GMMA25MMA_64x32x16_F32F16F16_SSILNSO_5MajorE0ELSQ_0ELNSO_7ScaleInE1ELSR_1EEEEEENS4_6LayoutISC_NS5_IJNSA_ILi0EEESV_SV_EEEEENS5_IJNS4_10UnderscoreESY_SY_EEEEENS4_13SM90_TMA_LOADENS4_14ComposedLayoutINS4_7SwizzleILi3ELi4ELi3EEENS4_18smem_ptr_flag_bitsILi16EEENSU_INS5_IJNSA_ILi8EEESF_EEENS5_IJSF_SB_EEEEEEEvNS4_8identityES11_S1B_vS1C_EENS_8epilogue10collective6detail29Sm90TmaWarpSpecializedAdapterINS1F_15DefaultEpilogueISJ_SK_SK_NS1E_6thread17LinearCombinationISJ_Li1EffLNS1J_9ScaleType4KindE0ELNS_15FloatRoundStyleE2ESJ_EENS1_15EpilogueDefaultEEEEEvvEEEEvNT_6ParamsE:
        .type           _ZN7cutlass13device_kernelINS_4gemm6kernel13GemmUniversalIN4cute5tupleIJiiiiEEENS1_10collective13CollectiveMmaINS1_34MainloopSm90TmaGmmaWarpSpecializedILi2ENS5_IJNS4_1CILi1EEESB_SB_EEENS1_32KernelTmaWarpSpecializedPingpongEEENS5_IJNSA_ILi64EEENSA_ILi160EEENSA_ILi256EEEEEENS_6half_tENS5_IJlSB_lEEESJ_SK_NS4_8TiledMMAINS4_8MMA_AtomIJNS4_4SM904GMMA25MMA_64x32x16_F32F16F16_SSILNSO_5MajorE0ELSQ_0ELNSO_7ScaleInE1ELSR_1EEEEEENS4_6LayoutISC_NS5_IJNSA_ILi0EEESV_SV_EEEEENS5_IJNS4_10UnderscoreESY_SY_EEEEENS4_13SM90_TMA_LOADENS4_14ComposedLayoutINS4_7SwizzleILi3ELi4ELi3EEENS4_18smem_ptr_flag_bitsILi16EEENSU_INS5_IJNSA_ILi8EEESF_EEENS5_IJSF_SB_EEEEEEEvNS4_8identityES11_S1B_vS1C_EENS_8epilogue10collective6detail29Sm90TmaWarpSpecializedAdapterINS1F_15DefaultEpilogueISJ_SK_SK_NS1E_6thread17LinearCombinationISJ_Li1EffLNS1J_9ScaleType4KindE0ELNS_15FloatRoundStyleE2ESJ_EENS1_15EpilogueDefaultEEEEEvvEEEEvNT_6ParamsE,@function
        .size           _ZN7cutlass13device_kernelINS_4gemm6kernel13GemmUniversalIN4cute5tupleIJiiiiEEENS1_10collective13CollectiveMmaINS1_34MainloopSm90TmaGmmaWarpSpecializedILi2ENS5_IJNS4_1CILi1EEESB_SB_EEENS1_32KernelTmaWarpSpecializedPingpongEEENS5_IJNSA_ILi64EEENSA_ILi160EEENSA_ILi256EEEEEENS_6half_tENS5_IJlSB_lEEESJ_SK_NS4_8TiledMMAINS4_8MMA_AtomIJNS4_4SM904GMMA25MMA_64x32x16_F32F16F16_SSILNSO_5MajorE0ELSQ_0ELNSO_7ScaleInE1ELSR_1EEEEEENS4_6LayoutISC_NS5_IJNSA_ILi0EEESV_SV_EEEEENS5_IJNS4_10UnderscoreESY_SY_EEEEENS4_13SM90_TMA_LOADENS4_14ComposedLayoutINS4_7SwizzleILi3ELi4ELi3EEENS4_18smem_ptr_flag_bitsILi16EEENSU_INS5_IJNSA_ILi8EEESF_EEENS5_IJSF_SB_EEEEEEEvNS4_8identityES11_S1B_vS1C_EENS_8epilogue10collective6detail29Sm90TmaWarpSpecializedAdapterINS1F_15DefaultEpilogueISJ_SK_SK_NS1E_6thread17LinearCombinationISJ_Li1EffLNS1J_9ScaleType4KindE0ELNS_15FloatRoundStyleE2ESJ_EENS1_15EpilogueDefaultEEEEEvvEEEEvNT_6ParamsE,(.L_x_224 - _ZN7cutlass13device_kernelINS_4gemm6kernel13GemmUniversalIN4cute5tupleIJiiiiEEENS1_10collective13CollectiveMmaINS1_34MainloopSm90TmaGmmaWarpSpecializedILi2ENS5_IJNS4_1CILi1EEESB_SB_EEENS1_32KernelTmaWarpSpecializedPingpongEEENS5_IJNSA_ILi64EEENSA_ILi160EEENSA_ILi256EEEEEENS_6half_tENS5_IJlSB_lEEESJ_SK_NS4_8TiledMMAINS4_8MMA_AtomIJNS4_4SM904GMMA25MMA_64x32x16_F32F16F16_SSILNSO_5MajorE0ELSQ_0ELNSO_7ScaleInE1ELSR_1EEEEEENS4_6LayoutISC_NS5_IJNSA_ILi0EEESV_SV_EEEEENS5_IJNS4_10UnderscoreESY_SY_EEEEENS4_13SM90_TMA_LOADENS4_14ComposedLayoutINS4_7SwizzleILi3ELi4ELi3EEENS4_18smem_ptr_flag_bitsILi16EEENSU_INS5_IJNSA_ILi8EEESF_EEENS5_IJSF_SB_EEEEEEEvNS4_8identityES11_S1B_vS1C_EENS_8epilogue10collective6detail29Sm90TmaWarpSpecializedAdapterINS1F_15DefaultEpilogueISJ_SK_SK_NS1E_6thread17LinearCombinationISJ_Li1EffLNS1J_9ScaleType4KindE0ELNS_15FloatRoundStyleE2ESJ_EENS1_15EpilogueDefaultEEEEEvvEEEEvNT_6ParamsE)
        .other          _ZN7cutlass13device_kernelINS_4gemm6kernel13GemmUniversalIN4cute5tupleIJiiiiEEENS1_10collective13CollectiveMmaINS1_34MainloopSm90TmaGmmaWarpSpecializedILi2ENS5_IJNS4_1CILi1EEESB_SB_EEENS1_32KernelTmaWarpSpecializedPingpongEEENS5_IJNSA_ILi64EEENSA_ILi160EEENSA_ILi256EEEEEENS_6half_tENS5_IJlSB_lEEESJ_SK_NS4_8TiledMMAINS4_8MMA_AtomIJNS4_4SM904GMMA25MMA_64x32x16_F32F16F16_SSILNSO_5MajorE0ELSQ_0ELNSO_7ScaleInE1ELSR_1EEEEEENS4_6LayoutISC_NS5_IJNSA_ILi0EEESV_SV_EEEEENS5_IJNS4_10UnderscoreESY_SY_EEEEENS4_13SM90_TMA_LOADENS4_14ComposedLayoutINS4_7SwizzleILi3ELi4ELi3EEENS4_18smem_ptr_flag_bitsILi16EEENSU_INS5_IJNSA_ILi8EEESF_EEENS5_IJSF_SB_EEEEEEEvNS4_8identityES11_S1B_vS1C_EENS_8epilogue10collective6detail29Sm90TmaWarpSpecializedAdapterINS1F_15DefaultEpilogueISJ_SK_SK_NS1E_6thread17LinearCombinationISJ_Li1EffLNS1J_9ScaleType4KindE0ELNS_15FloatRoundStyleE2ESJ_EENS1_15EpilogueDefaultEEEEEvvEEEEvNT_6ParamsE,@"STO_CUDA_ENTRY STV_DEFAULT"
_ZN7cutlass13device_kernelINS_4gemm6kernel13GemmUniversalIN4cute5tupleIJiiiiEEENS1_10collective13CollectiveMmaINS1_34MainloopSm90TmaGmmaWarpSpecializedILi2ENS5_IJNS4_1CILi1EEESB_SB_EEENS1_32KernelTmaWarpSpecializedPingpongEEENS5_IJNSA_ILi64EEENSA_ILi160EEENSA_ILi256EEEEEENS_6half_tENS5_IJlSB_lEEESJ_SK_NS4_8TiledMMAINS4_8MMA_AtomIJNS4_4SM904GMMA25MMA_64x32x16_F32F16F16_SSILNSO_5MajorE0ELSQ_0ELNSO_7ScaleInE1ELSR_1EEEEEENS4_6LayoutISC_NS5_IJNSA_ILi0EEESV_SV_EEEEENS5_IJNS4_10UnderscoreESY_SY_EEEEENS4_13SM90_TMA_LOADENS4_14ComposedLayoutINS4_7SwizzleILi3ELi4ELi3EEENS4_18smem_ptr_flag_bitsILi16EEENSU_INS5_IJNSA_ILi8EEESF_EEENS5_IJSF_SB_EEEEEEEvNS4_8identityES11_S1B_vS1C_EENS_8epilogue10collective6detail29Sm90TmaWarpSpecializedAdapterINS1F_15DefaultEpilogueISJ_SK_SK_NS1E_6thread17LinearCombinationISJ_Li1EffLNS1J_9ScaleType4KindE0ELNS_15FloatRoundStyleE2ESJ_EENS1_15EpilogueDefaultEEEEEvvEEEEvNT_6ParamsE:
[----:B------:R-:W0:Y:S01]  /*0000*/  LDC R1, c[0x0][0x28] ;  /* 0x00000a00ff017b82 */ /* 0x000e220000000800 */
[----:B------:R-:W1:Y:S01]  /*0010*/  S2R R4, SR_TID.X ;  /* 0x0000000000047919 */ /* 0x000e620000002100 */
[----:B------:R-:W-:Y:S01]  /*0020*/  ELECT P0, URZ, PT ;  /* 0x00000000003f782f */ /* 0x000fe20003800000 */
[----:B------:R-:W-:Y:S01]  /*0030*/  BSSY B0, `(.L_x_0) ;  /* 0x0000014000007945 */ /* 0x000fe20003800000 */
[----:B-1----:R-:W-:-:S05]  /*0040*/  SHF.R.U32.HI R0, RZ, 0x5, R4 ;  /* 0x00000005ff007819 */ /* 0x002fca0000011604 */
[----:B------:R-:W1:Y:S02]  /*0050*/  SHFL.IDX PT, R2, R0, RZ, 0x1f ;  /* 0x00001fff00027589 */ /* 0x000e6400000e0000 */
[----:B-1----:R-:W-:Y:S02]  /*0060*/  R2UR UR8, R2 ;  /* 0x00000000020872ca */ /* 0x002fe400000e0000 */
[----:B------:R-:W-:-:S05]  /*0070*/  SHF.R.U32.HI R2, RZ, 0x7, R4 ;  /* 0x00000007ff027819 */ /* 0x000fca0000011604 */
[----:B------:R1:W2:Y:S06]  /*0080*/  SHFL.IDX PT, R3, R2, RZ, 0x1f ;  /* 0x00001fff02037589 */ /* 0x0002ac00000e0000 */
[----:B------:R-:W-:Y:S02]  /*0090*/  USHF.R.S32.HI UR4, URZ, 0x1f, UR8 ;  /* 0x0000001f3f047899 */ /* 0x000fe40008011408 */
[----:B------:R-:W-:Y:S02]  /*00a0*/  ISETP.NE.OR P0, PT, RZ, UR8, !P0 ;  /* 0x00000008ff007c0c */ /* 0x000fe4000c705670 */
[----:B------:R-:W-:-:S04]  /*00b0*/  ULEA.HI UR4, UR4, UR8, URZ, 0x2 ;  /* 0x0000000804047291 */ /* 0x000fc8000f8f103f */
[----:B------:R-:W-:-:S04]  /*00c0*/  ULOP3.LUT UR4, UR4, 0xfffffffc, URZ, 0xc0, !UPT ;  /* 0xfffffffc04047892 */ /* 0x000fc8000f8ec03f */
[----:B------:R-:W-:-:S03]  /*00d0*/  UIADD3 UR8, UR8, -UR4, URZ ;  /* 0x8000000408087290 */ /* 0x000fc6000fffe03f */
[----:B01----:R-:W-:Y:S09]  /*00e0*/  @P0 BRA `(.L_x_1) ;  /* 0x0000000000200947 */ /* 0x003ff20003800000 */
[----:B------:R-:W-:Y:S02]  /*00f0*/  ULDC.64 UR4, c[0x0][0x198] ;  /* 0x0000660000047ab9 */ /* 0x000fe40000000a00 */
[----:B------:R-:W-:Y:S02]  /*0100*/  UIADD3 UR6, UP0, UR4, 0xf0, URZ ;  /* 0x000000f004067890 */ /* 0x000fe4000ff1e03f */
[----:B------:R-:W-:Y:S02]  /*0110*/  UIADD3 UR4, UP1, UR4, 0x1f0, URZ ;  /* 0x000001f004047890 */ /* 0x000fe4000ff3e03f */
[----:B------:R-:W-:Y:S02]  /*0120*/  UIADD3.X UR7, URZ, UR5, URZ, UP0, !UPT ;  /* 0x000000053f077290 */ /* 0x000fe400087fe43f */
[----:B------:R-:W-:-:S07]  /*0130*/  UIADD3.X UR5, URZ, UR5, URZ, UP1, !UPT ;  /* 0x000000053f057290 */ /* 0x000fce0008ffe43f */
[----:B------:R0:W-:Y:S02]  /*0140*/  UTMACCTL.PF [UR6] ;  /* 0x00000000060079b9 */ /* 0x0001e40008040000 */
[----:B------:R0:W-:Y:S02]  /*0150*/  UTMACCTL.PF [UR4] ;  /* 0x00000000040079b9 */ /* 0x0001e40008040000 */
[----:B0-----:R-:W-:Y:S01]  /*0160*/  NOP ;  /* 0x0000000000007918 */ /* 0x001fe20000000000 */
.L_x_1:
[----:B------:R-:W-:Y:S05]  /*0170*/  BSYNC B0 ;  /* 0x0000000000007941 */ /* 0x000fea0003800000 */
.L_x_0:
[----:B------:R-:W0:Y:S01]  /*0180*/  SHFL.IDX PT, R5, R0, RZ, 0x1f ;  /* 0x00001fff00057589 */ /* 0x000e2200000e0000 */
[----:B--2---:R-:W-:Y:S01]  /*0190*/  R2UR UR15, R3 ;  /* 0x00000000030f72ca */ /* 0x004fe200000e0000 */
[----:B------:R-:W-:-:S04]  /*01a0*/  UISETP.NE.AND UP0, UPT, UR8, 0x3, UPT ;  /* 0x000000030800788c */ /* 0x000fc8000bf05270 */
[----:B------:R-:W-:-:S08]  /*01b0*/  UISETP.EQ.OR UP0, UPT, UR8, URZ, !UP0 ;  /* 0x0000003f0800728c */ /* 0x000fd0000c702670 */
[----:B------:R-:W-:Y:S02]  /*01c0*/  UIADD3 UR18, UR15, -0x1, URZ ;  /* 0xffffffff0f127890 */ /* 0x000fe4000fffe03f */
[----:B------:R-:W-:Y:S02]  /*01d0*/  UISETP.EQ.AND UP0, UPT, UR15, URZ, UP0 ;  /* 0x0000003f0f00728c */ /* 0x000fe40008702270 */
[----:B------:R-:W-:Y:S02]  /*01e0*/  UISETP.GE.U32.AND UP1, UPT, UR18, 0x2, UPT ;  /* 0x000000021200788c */ /* 0x000fe4000bf26070 */
[----:B------:R-:W-:Y:S01]  /*01f0*/  USEL UR39, URZ, 0x1, !UP0 ;  /* 0x000000013f277887 */ /* 0x000fe2000c000000 */
[----:B0-----:R-:W-:-:S03]  /*0200*/  ISETP.NE.AND P0, PT, R5, RZ, PT ;  /* 0x000000ff0500720c */ /* 0x001fc60003f05270 */
[----:B------:R-:W-:-:S10]  /*0210*/  USEL UR39, UR39, 0x2, UP1 ;  /* 0x0000000227277887 */ /* 0x000fd40008800000 */
[----:B------:R-:W-:Y:S05]  /*0220*/  @P0 BRA `(.L_x_2) ;  /* 0x0000000000480947 */ /* 0x000fea0003800000 */
[----:B------:R-:W0:Y:S01]  /*0230*/  S2UR UR9, SR_CgaCtaId ;  /* 0x00000000000979c3 */ /* 0x000e220000008800 */
[----:B------:R-:W-:Y:S01]  /*0240*/  UMOV UR4, 0x400 ;  /* 0x0000040000047882 */ /* 0x000fe20000000000 */
[----:B------:R-:W-:Y:S01]  /*0250*/  UMOV UR5, 0x1 ;  /* 0x0000000100057882 */ /* 0x000fe20000000000 */
[----:B------:R-:W-:Y:S01]  /*0260*/  UMOV UR6, 0x80 ;  /* 0x0000008000067882 */ /* 0x000fe20000000000 */
[----:B------:R-:W-:Y:S01]  /*0270*/  ELECT P0, URZ, PT ;  /* 0x00000000003f782f */ /* 0x000fe20003800000 */
[----:B------:R-:W-:-:S04]  /*0280*/  UIADD3 UR6, -UR6, 0x100000, URZ ;  /* 0x0010000006067890 */ /* 0x000fc8000fffe13f */
[----:B------:R-:W-:Y:S02]  /*0290*/  USHF.L.U32 UR7, UR6, 0xb, URZ ;  /* 0x0000000b06077899 */ /* 0x000fe4000800063f */
[----:B------:R-:W-:Y:S02]  /*02a0*/  USHF.L.U32 UR6, UR6, 0x1, URZ ;  /* 0x0000000106067899 */ /* 0x000fe4000800063f */
[----:B0-----:R-:W-:Y:S02]  /*02b0*/  ULEA UR9, UR9, UR4, 0x18 ;  /* 0x0000000409097291 */ /* 0x001fe4000f8ec03f */
[----:B------:R-:W-:-:S04]  /*02c0*/  UIADD3 UR4, -UR5, 0x100000, URZ ;  /* 0x0010000005047890 */ /* 0x000fc8000fffe13f */
[----:B------:R-:W-:Y:S02]  /*02d0*/  USHF.L.U32 UR5, UR4, 0xb, URZ ;  /* 0x0000000b04057899 */ /* 0x000fe4000800063f */
[----:B------:R-:W-:Y:S01]  /*02e0*/  USHF.L.U32 UR4, UR4, 0x1, URZ ;  /* 0x0000000104047899 */ /* 0x000fe2000800063f */
[----:B------:R-:W0:Y:S11]  /*02f0*/  FENCE.VIEW.ASYNC.S ;  /* 0x00000000000073c6 */ /* 0x000e360000000000 */
[----:B0-----:R0:W1:Y:S01]  /*0300*/  SYNCS.EXCH.64 URZ, [UR9], UR4 ;  /* 0x00000004093f75b2 */ /* 0x0010620008000100 */
[----:B------:R0:W2:Y:S01]  /*0310*/  SYNCS.EXCH.64 URZ, [UR9+0x10], UR6 ;  /* 0x00001006093f75b2 */ /* 0x0000a20008000100 */
[----:B------:R0:W3:Y:S01]  /*0320*/  SYNCS.EXCH.64 URZ, [UR9+0x8], UR4 ;  /* 0x00000804093f75b2 */ /* 0x0000e20008000100 */
[----:B------:R0:W4:Y:S01]  /*0330*/  SYNCS.EXCH.64 URZ, [UR9+0x18], UR6 ;  /* 0x00001806093f75b2 */ /* 0x0001220008000100 */
[----:B------:R-:W-:Y:S01]  /*0340*/  NOP ;  /* 0x0000000000007918 */ /* 0x000fe20000000000 */
.L_x_2:
[----:B------:R-:W5:Y:S01]  /*0350*/  SHFL.IDX PT, R5, R0, RZ, 0x1f ;  /* 0x00001fff00057589 */ /* 0x000f6200000e0000 */
[----:B------:R-:W-:Y:S01]  /*0360*/  ELECT P0, URZ, PT ;  /* 0x00000000003f782f */ /* 0x000fe20003800000 */
[----:B------:R-:W-:Y:S01]  /*0370*/  NOP ;  /* 0x0000000000007918 */ /* 0x000fe20000000000 */
[----:B------:R-:W-:Y:S01]  /*0380*/  ELECT P1, URZ, PT ;  /* 0x00000000003f782f */ /* 0x000fe20003820000 */
[----:B------:R-:W1:Y:S01]  /*0390*/  SHFL.IDX PT, R3, R0, RZ, 0x1f ;  /* 0x00001fff00037589 */ /* 0x000e6200000e0000 */
[----:B0-----:R-:W-:Y:S01]  /*03a0*/  UMOV UR4, 0x20 ;  /* 0x0000002000047882 */ /* 0x001fe20000000000 */
[----:B------:R-:W-:Y:S01]  /*03b0*/  UMOV UR12, 0x80 ;  /* 0x00000080000c7882 */ /* 0x000fe20000000000 */
[----:B------:R-:W-:Y:S01]  /*03c0*/  NOP ;  /* 0x0000000000007918 */ /* 0x000fe20000000000 */
[----:B------:R0:W0:Y:S01]  /*03d0*/  SHFL.IDX PT, R111, R2, RZ, 0x1f ;  /* 0x00001fff026f7589 */ /* 0x00002200000e0000 */
[----:B------:R-:W-:Y:S01]  /*03e0*/  ULDC.64 UR52, c[0x0][0x208] ;  /* 0x0000820000347ab9 */ /* 0x000fe20000000a00 */
[----:B-----5:R-:W-:-:S02]  /*03f0*/  ISETP.NE.OR P0, PT, R5, RZ, !P0 ;  /* 0x000000ff0500720c */ /* 0x020fc40004705670 */
[----:B-1----:R-:W-:Y:S02]  /*0400*/  ISETP.NE.OR P1, PT, R3, RZ, !P1 ;  /* 0x000000ff0300720c */ /* 0x002fe40004f25670 */
[----:B------:R-:W-:-:S04]  /*0410*/  SHF.R.S32.HI R3, RZ, 0x1f, R4 ;  /* 0x0000001fff037819 */ /* 0x000fc80000011404 */
[----:B------:R-:W-:-:S05]  /*0420*/  LEA.HI R3, R3, R4, RZ, 0x7 ;  /* 0x0000000403037211 */ /* 0x000fca00078f38ff */
[----:B------:R-:W-:Y:S01]  /*0430*/  VOTEU.ALL UP0, P0 ;  /* 0x00000000003f7886 */ /* 0x000fe20000000000 */
[----:B------:R-:W-:Y:S01]  /*0440*/  LOP3.LUT R3, R3, 0xffffff80, RZ, 0xc0, !PT ;  /* 0xffffff8003037812 */ /* 0x000fe200078ec0ff */
[----:B------:R-:W-:-:S03]  /*0450*/  VOTEU.ALL UP1, P1 ;  /* 0x00000000003f7886 */ /* 0x000fc60000820000 */
[----:B------:R-:W1:Y:S01]  /*0460*/  @!UP0 S2UR UR7, SR_CgaCtaId ;  /* 0x00000000000789c3 */ /* 0x000e620000008800 */
[----:B------:R-:W-:Y:S01]  /*0470*/  @!UP0 UMOV UR6, 0x400 ;  /* 0x0000040000068882 */ /* 0x000fe20000000000 */
[----:B------:R-:W-:-:S04]  /*0480*/  @!UP0 UIADD3 UR4, -UR4, 0x100000, URZ ;  /* 0x0010000004048890 */ /* 0x000fc8000fffe13f */
[----:B------:R-:W-:Y:S02]  /*0490*/  @!UP0 USHF.L.U32 UR5, UR4, 0xb, URZ ;  /* 0x0000000b04058899 */ /* 0x000fe4000800063f */
[----:B------:R-:W-:Y:S01]  /*04a0*/  @!UP0 USHF.L.U32 UR4, UR4, 0x1, URZ ;  /* 0x0000000104048899 */ /* 0x000fe2000800063f */
[----:B------:R-:W-:Y:S01]  /*04b0*/  IMAD.IADD R3, R4, 0x1, -R3 ;  /* 0x0000000104037824 */ /* 0x000fe200078e0a03 */
[----:B------:R-:W-:Y:S01]  /*04c0*/  @!UP1 UMOV UR10, 0x400 ;  /* 0x00000400000a9882 */ /* 0x000fe20000000000 */
[----:B------:R-:W-:Y:S01]  /*04d0*/  VOTEU.ALL UP2, P1 ;  /* 0x00000000003f7886 */ /* 0x000fe20000840000 */
[----:B------:R-:W-:Y:S01]  /*04e0*/  VOTEU.ALL UP3, P1 ;  /* 0x00000000003f7886 */ /* 0x000fe20000860000 */
[----:B------:R-:W-:Y:S01]  /*04f0*/  VOTEU.ALL UP4, P1 ;  /* 0x00000000003f7886 */ /* 0x000fe20000880000 */
[----:B------:R-:W5:Y:S01]  /*0500*/  @!UP1 S2UR UR11, SR_CgaCtaId ;  /* 0x00000000000b99c3 */ /* 0x000f620000008800 */
[----:B------:R-:W-:Y:S01]  /*0510*/  VOTEU.ALL UP5, P1 ;  /* 0x00000000003f7886 */ /* 0x000fe200008a0000 */
[----:B------:R-:W-:Y:S01]  /*0520*/  ISETP.NE.AND P1, PT, RZ, UR15, PT ;  /* 0x0000000fff007c0c */ /* 0x000fe2000bf25270 */
[----:B-1----:R-:W-:-:S02]  /*0530*/  @!UP0 ULEA UR9, UR7, UR6, 0x18 ;  /* 0x0000000607098291 */ /* 0x002fc4000f8ec03f */
[----:B------:R-:W-:-:S04]  /*0540*/  @!UP1 UIADD3 UR6, -UR12, 0x100000, URZ ;  /* 0x001000000c069890 */ /* 0x000fc8000fffe13f */
[----:B------:R-:W-:Y:S02]  /*0550*/  @!UP1 USHF.L.U32 UR7, UR6, 0xb, URZ ;  /* 0x0000000b06079899 */ /* 0x000fe4000800063f */
[----:B------:R-:W-:Y:S01]  /*0560*/  @!UP1 USHF.L.U32 UR6, UR6, 0x1, URZ ;  /* 0x0000000106069899 */ /* 0x000fe2000800063f */
[----:B------:R-:W-:Y:S01]  /*0570*/  VOTEU.ALL UP0, P0 ;  /* 0x00000000003f7886 */ /* 0x000fe20000000000 */
[----:B-----5:R-:W-:Y:S01]  /*0580*/  @!UP1 ULEA UR10, UR11, UR10, 0x18 ;  /* 0x0000000a0b0a9291 */ /* 0x020fe2000f8ec03f */
[----:B------:R-:W-:Y:S01]  /*0590*/  VOTEU.ALL UP1, P0 ;  /* 0x00000000003f7886 */ /* 0x000fe20000020000 */
[----:B------:R-:W1:Y:S02]  /*05a0*/  FENCE.VIEW.ASYNC.S ;  /* 0x00000000000073c6 */ /* 0x000e640000000000 */
[----:B-1----:R-:W2:Y:S02]  /*05b0*/  @!UP0 SYNCS.EXCH.64 URZ, [UR9+0x50], UR4 ;  /* 0x00005004093f85b2 */ /* 0x002ea40008000100 */
[----:B------:R1:W2:Y:S01]  /*05c0*/  @!UP1 SYNCS.EXCH.64 URZ, [UR9+0x58], UR4 ;  /* 0x00005804093f95b2 */ /* 0x0002a20008000100 */
[----:B------:R-:W-:Y:S01]  /*05d0*/  NOP ;  /* 0x0000000000007918 */ /* 0x000fe20000000000 */
[----:B-1----:R-:W-:-:S02]  /*05e0*/  ULDC.64 UR4, c[0x0][0x598] ;  /* 0x0001660000047ab9 */ /* 0x002fc40000000a00 */
[----:B------:R-:W-:Y:S02]  /*05f0*/  ISETP.NE.U32.AND P0, PT, RZ, UR4, PT ;  /* 0x00000004ff007c0c */ /* 0x000fe4000bf05070 */
[----:B------:R1:W2:Y:S02]  /*0600*/  @!UP2 SYNCS.EXCH.64 URZ, [UR10+0x30], UR6 ;  /* 0x000030060a3fa5b2 */ /* 0x0002a40008000100 */
[----:B------:R-:W-:Y:S01]  /*0610*/  ISETP.NE.AND.EX P0, PT, RZ, UR5, PT, P0 ;  /* 0x00000005ff007c0c */ /* 0x000fe2000bf05300 */
[----:B------:R1:W2:Y:S01]  /*0620*/  @!UP3 SYNCS.EXCH.64 URZ, [UR10+0x38], UR6 ;  /* 0x000038060a3fb5b2 */ /* 0x0002a20008000100 */
[----:B------:R1:W2:Y:S01]  /*0630*/  @!UP4 SYNCS.EXCH.64 URZ, [UR10+0x40], UR6 ;  /* 0x000040060a3fc5b2 */ /* 0x0002a20008000100 */
[----:B------:R1:W2:Y:S01]  /*0640*/  @!UP5 SYNCS.EXCH.64 URZ, [UR10+0x48], UR6 ;  /* 0x000048060a3fd5b2 */ /* 0x0002a20008000100 */
[----:B------:R-:W-:Y:S01]  /*0650*/  NOP ;  /* 0x0000000000007918 */ /* 0x000fe20000000000 */
[----:B--234-:R-:W-:Y:S08]  /*0660*/  BAR.SYNC.DEFER_BLOCKING 0x0 ;  /* 0x0000000000007b1d */ /* 0x01cff00000010000 */
[----:B01----:R-:W-:Y:S05]  /*0670*/  @!P0 BRA `(.L_x_3) ;  /* 0x00000000001c8947 */ /* 0x003fea0003800000 */
[----:B------:R-:W0:Y:S02]  /*0680*/  LDC.64 R6, c[0x0][0x598] ;  /* 0x00016600ff067b82 */ /* 0x000e240000000a00 */
[----:B0-----:R-:W2:Y:S02]  /*0690*/  LDG.E.64 R6, desc[UR52][R6.64] ;  /* 0x0000003406067981 */ /* 0x001ea4000c1e1b00 */
[----:B--2---:R-:W-:-:S04]  /*06a0*/  ISETP.NE.U32.AND P0, PT, R6, RZ, PT ;  /* 0x000000ff0600720c */ /* 0x004fc80003f05070 */
[----:B------:R-:W-:-:S13]  /*06b0*/  ISETP.NE.AND.EX P0, PT, R7, RZ, PT, P0 ;  /* 0x000000ff0700720c */ /* 0x000fda0003f05300 */
[----:B------:R-:W-:Y:S05]  /*06c0*/  @!P0 BRA `(.L_x_3) ;  /* 0x0000000000088947 */ /* 0x000fea0003800000 */
[----:B------:R1:W5:Y:S01]  /*06d0*/  LD.E R22, desc[UR52][R6.64] ;  /* 0x0000003406167980 */ /* 0x000362000c101900 */
[----:B------:R-:W-:Y:S05]  /*06e0*/  BRA `(.L_x_4) ;  /* 0x0000000000247947 */ /* 0x000fea0003800000 */
.L_x_3:
[----:B------:R-:W-:Y:S02]  /*06f0*/  ULDC.64 UR4, c[0x0][0x588] ;  /* 0x0001620000047ab9 */ /* 0x000fe40000000a00 */
[----:B------:R-:W-:-:S04]  /*0700*/  ISETP.NE.U32.AND P0, PT, RZ, UR4, PT ;  /* 0x00000004ff007c0c */ /* 0x000fc8000bf05070 */
[----:B------:R-:W-:-:S13]  /*0710*/  ISETP.NE.AND.EX P0, PT, RZ, UR5, PT, P0 ;  /* 0x00000005ff007c0c */ /* 0x000fda000bf05300 */
[----:B------:R-:W-:Y:S05]  /*0720*/  @!P0 BRA `(.L_x_5) ;  /* 0x00000000000c8947 */ /* 0x000fea0003800000 */
[----:B------:R-:W0:Y:S02]  /*0730*/  LDC.64 R22, c[0x0][0x588] ;  /* 0x00016200ff167b82 */ /* 0x000e240000000a00 */
[----:B0-----:R0:W5:Y:S01]  /*0740*/  LDG.E R22, desc[UR52][R22.64] ;  /* 0x0000003416167981 */ /* 0x001162000c1e1900 */
[----:B------:R-:W-:Y:S05]  /*0750*/  BRA `(.L_x_4) ;  /* 0x0000000000087947 */ /* 0x000fea0003800000 */
.L_x_5:
[----:B------:R-:W-:Y:S02]  /*0760*/  ULDC UR4, c[0x0][0x580] ;  /* 0x0001600000047ab9 */ /* 0x000fe40000000800 */
[----:B------:R-:W-:-:S07]  /*0770*/  IMAD.U32 R22, RZ, RZ, UR4 ;  /* 0x00000004ff167e24 */ /* 0x000fce000f8e00ff */
.L_x_4:
[----:B------:R-:W-:Y:S02]  /*0780*/  ULDC.64 UR4, c[0x0][0x5a0] ;  /* 0x0001680000047ab9 */ /* 0x000fe40000000a00 */
[----:B------:R-:W-:-:S04]  /*0790*/  ISETP.NE.U32.AND P0, PT, RZ, UR4, PT ;  /* 0x00000004ff007c0c */ /* 0x000fc8000bf05070 */
[----:B------:R-:W-:-:S13]  /*07a0*/  ISETP.NE.AND.EX P0, PT, RZ, UR5, PT, P0 ;  /* 0x00000005ff007c0c */ /* 0x000fda000bf05300 */
[----:B------:R-:W-:Y:S05]  /*07b0*/  @!P0 BRA `(.L_x_6) ;  /* 0x00000000001c8947 */ /* 0x000fea0003800000 */
[----:B-1----:R-:W1:Y:S02]  /*07c0*/  LDC.64 R6, c[0x0][0x5a0] ;  /* 0x00016800ff067b82 */ /* 0x002e640000000a00 */
[----:B-1----:R-:W2:Y:S02]  /*07d0*/  LDG.E.64 R6, desc[UR52][R6.64] ;  /* 0x0000003406067981 */ /* 0x002ea4000c1e1b00 */
[----:B--2---:R-:W-:-:S04]  /*07e0*/  ISETP.NE.U32.AND P0, PT, R6, RZ, PT ;  /* 0x000000ff0600720c */ /* 0x004fc80003f05070 */
[----:B------:R-:W-:-:S13]  /*07f0*/  ISETP.NE.AND.EX P0, PT, R7, RZ, PT, P0 ;  /* 0x000000ff0700720c */ /* 0x000fda0003f05300 */
[----:B------:R-:W-:Y:S05]  /*0800*/  @!P0 BRA `(.L_x_6) ;  /* 0x0000000000088947 */ /* 0x000fea0003800000 */
[----:B0-----:R2:W5:Y:S01]  /*0810*/  LD.E R23, desc[UR52][R6.64] ;  /* 0x0000003406177980 */ /* 0x001562000c101900 */
[----:B------:R-:W-:Y:S05]  /*0820*/  BRA `(.L_x_7) ;  /* 0x0000000000247947 */ /* 0x000fea0003800000 */
.L_x_6:
[----:B------:R-:W-:Y:S02]  /*0830*/  ULDC.64 UR4, c[0x0][0x590] ;  /* 0x0001640000047ab9 */ /* 0x000fe40000000a00 */
[----:B------:R-:W-:-:S04]  /*0840*/  ISETP.NE.U32.AND P0, PT, RZ, UR4, PT ;  /* 0x00000004ff007c0c */ /* 0x000fc8000bf05070 */
[----:B------:R-:W-:-:S13]  /*0850*/  ISETP.NE.AND.EX P0, PT, RZ, UR5, PT, P0 ;  /* 0x00000005ff007c0c */ /* 0x000fda000bf05300 */
[----:B------:R-:W-:Y:S05]  /*0860*/  @!P0 BRA `(.L_x_8) ;  /* 0x00000000000c8947 */ /* 0x000fea0003800000 */
[----:B-1----:R-:W0:Y:S02]  /*0870*/  LDC.64 R6, c[0x0][0x590] ;  /* 0x00016400ff067b82 */ /* 0x002e240000000a00 */
[----:B0-----:R0:W5:Y:S01]  /*0880*/  LDG.E R23, desc[UR52][R6.64] ;  /* 0x0000003406177981 */ /* 0x001162000c1e1900 */
[----:B------:R-:W-:Y:S05]  /*0890*/  BRA `(.L_x_7) ;  /* 0x0000000000087947 */ /* 0x000fea0003800000 */
.L_x_8:
[----:B------:R-:W-:Y:S02]  /*08a0*/  ULDC UR4, c[0x0][0x584] ;  /* 0x0001610000047ab9 */ /* 0x000fe40000000800 */
[----:B0-----:R-:W-:-:S07]  /*08b0*/  IMAD.U32 R23, RZ, RZ, UR4 ;  /* 0x00000004ff177e24 */ /* 0x001fce000f8e00ff */
.L_x_7:
[----:B------:R-:W3:Y:S01]  /*08c0*/  S2UR UR10, SR_CTAID.Y ;  /* 0x00000000000a79c3 */ /* 0x000ee20000002600 */
[----:B------:R-:W-:Y:S01]  /*08d0*/  ULDC UR5, c[0x0][0x65c] ;  /* 0x0001970000057ab9 */ /* 0x000fe20000000800 */
[----:B------:R-:W-:Y:S01]  /*08e0*/  UISETP.NE.AND UP0, UPT, UR15, 0x2, UPT ;  /* 0x000000020f00788c */ /* 0x000fe2000bf05270 */
[----:B------:R-:W-:Y:S01]  /*08f0*/  IMAD.MOV.U32 R18, RZ, RZ, -0x1 ;  /* 0xffffffffff127424 */ /* 0x000fe200078e00ff */
[----:B------:R-:W-:Y:S01]  /*0900*/  UISETP.NE.AND UP2, UPT, UR5, 0x1, UPT ;  /* 0x000000010500788c */ /* 0x000fe2000bf45270 */
[----:B------:R-:W-:Y:S02]  /*0910*/  IMAD.MOV.U32 R2, RZ, RZ, -0x1 ;  /* 0xffffffffff027424 */ /* 0x000fe400078e00ff */
[----:B------:R-:W-:Y:S01]  /*0920*/  IMAD.MOV.U32 R19, RZ, RZ, -0x1 ;  /* 0xffffffffff137424 */ /* 0x000fe200078e00ff */
[----:B------:R-:W4:Y:S01]  /*0930*/  S2UR UR4, SR_CTAID.X ;  /* 0x00000000000479c3 */ /* 0x000f220000002500 */
[----:B------:R-:W-:-:S06]  /*0940*/  UP2UR UR45, UPR, URZ, 0x4 ;  /* 0x000000043f2d7883 */ /* 0x000fcc0008000000 */
[----:B------:R-:W-:Y:S01]  /*0950*/  @UP2 ULDC UR12, c[0x0][0x10] ;  /* 0x00000400000c2ab9 */ /* 0x000fe20000000800 */
[----:B------:R-:W-:Y:S01]  /*0960*/  @UP2 UMOV UR7, URZ ;  /* 0x0000003f00072c82 */ /* 0x000fe20008000000 */
[----:B------:R-:W-:Y:S01]  /*0970*/  @UP2 UMOV UR5, URZ ;  /* 0x0000003f00052c82 */ /* 0x000fe20008000000 */
[----:B012---:R-:W0:Y:S01]  /*0980*/  LDC.64 R6, c[0x0][0x650] ;  /* 0x00019400ff067b82 */ /* 0x007e220000000a00 */
[----:B---3--:R-:W-:Y:S02]  /*0990*/  @UP2 UMOV UR9, UR10 ;  /* 0x0000000a00092c82 */ /* 0x008fe40008000000 */
[----:B------:R-:W-:Y:S01]  /*09a0*/  @UP2 UMOV UR6, UR9 ;  /* 0x0000000900062c82 */ /* 0x000fe20008000000 */
[----:B------:R-:W-:Y:S01]  /*09b0*/  @!UP2 UMOV UR9, UR10 ;  /* 0x0000000a0009ac82 */ /* 0x000fe20008000000 */
[----:B----4-:R-:W-:-:S03]  /*09c0*/  @UP2 UIMAD.WIDE.U32 UR12, UR4, UR12, UR6 ;  /* 0x0000000c040c22a5 */ /* 0x010fc6000f8e0006 */
[----:B------:R-:W-:Y:S01]  /*09d0*/  @!UP2 ULDC UR6, c[0x0][0xc] ;  /* 0x000003000006aab9 */ /* 0x000fe20000000800 */
[----:B------:R-:W-:Y:S01]  /*09e0*/  @UP2 UIADD3 UR14, UR13, UR5, URZ ;  /* 0x000000050d0e2290 */ /* 0x000fe2000fffe03f */
[----:B------:R-:W-:Y:S02]  /*09f0*/  ULDC UR10, c[0x0][0xc] ;  /* 0x00000300000a7ab9 */ /* 0x000fe40000000800 */
[----:B------:R-:W-:Y:S01]  /*0a00*/  UMOV UR5, URZ ;  /* 0x0000003f00057c82 */ /* 0x000fe20008000000 */
[----:B------:R-:W-:Y:S01]  /*0a10*/  ULDC UR11, c[0x0][0x10] ;  /* 0x00000400000b7ab9 */ /* 0x000fe20000000800 */
[----:B------:R-:W-:Y:S02]  /*0a20*/  @!UP2 UIMAD.WIDE.U32 UR6, UR6, UR9, UR4 ;  /* 0x000000090606a2a5 */ /* 0x000fe4000f8e0004 */
[----:B------:R-:W-:Y:S01]  /*0a30*/  UIMAD.WIDE.U32 UR10, UR10, UR11, URZ ;  /* 0x0000000b0a0a72a5 */ /* 0x000fe2000f8e003f */
[----:B------:R-:W-:-:S03]  /*0a40*/  ULDC UR13, c[0x0][0x14] ;  /* 0x00000500000d7ab9 */ /* 0x000fc60000000800 */
[----:B------:R-:W-:Y:S02]  /*0a50*/  UIMAD.WIDE.U32 UR54, UR10, UR13, URZ ;  /* 0x0000000d0a3672a5 */ /* 0x000fe4000f8e003f */
[----:B------:R-:W-:Y:S01]  /*0a60*/  UIMAD UR37, UR11, UR13, URZ ;  /* 0x0000000d0b2572a4 */ /* 0x000fe2000f8e023f */
[----:B------:R-:W-:Y:S01]  /*0a70*/  @!UP2 UMOV UR12, UR6 ;  /* 0x00000006000cac82 */ /* 0x000fe20008000000 */
[----:B------:R-:W-:Y:S02]  /*0a80*/  @!UP2 UMOV UR14, UR7 ;  /* 0x00000007000eac82 */ /* 0x000fe40008000000 */
[----:B------:R-:W-:Y:S02]  /*0a90*/  UIADD3 UR37, UR55, UR37, URZ ;  /* 0x0000002537257290 */ /* 0x000fe4000fffe03f */
[----:B------:R-:W-:-:S04]  /*0aa0*/  UIADD3 UR6, UP1, UR12, UR54, URZ ;  /* 0x000000360c067290 */ /* 0x000fc8000ff3e03f */
[----:B------:R-:W-:Y:S02]  /*0ab0*/  UIADD3.X UR7, UR14, UR37, URZ, UP1, !UPT ;  /* 0x000000250e077290 */ /* 0x000fe40008ffe43f */
[----:B------:R-:W-:Y:S02]  /*0ac0*/  USEL UR6, UR6, UR12, !UP0 ;  /* 0x0000000c06067287 */ /* 0x000fe4000c000000 */
[----:B------:R-:W-:-:S04]  /*0ad0*/  USEL UR7, UR7, UR14, !UP0 ;  /* 0x0000000e07077287 */ /* 0x000fc8000c000000 */
[----:B0-----:R-:W-:Y:S01]  /*0ae0*/  ISETP.LE.U32.AND P0, PT, R6, UR6, PT ;  /* 0x0000000606007c0c */ /* 0x001fe2000bf03070 */
[----:B------:R-:W-:Y:S02]  /*0af0*/  IMAD.U32 R16, RZ, RZ, UR6 ;  /* 0x00000006ff107e24 */ /* 0x000fe4000f8e00ff */
[----:B------:R-:W-:Y:S02]  /*0b00*/  IMAD.U32 R0, RZ, RZ, UR7 ;  /* 0x00000007ff007e24 */ /* 0x000fe4000f8e00ff */
[----:B------:R-:W-:-:S03]  /*0b10*/  IMAD.U32 R17, RZ, RZ, UR7 ;  /* 0x00000007ff117e24 */ /* 0x000fc6000f8e00ff */
[----:B------:R-:W-:Y:S02]  /*0b20*/  ISETP.GE.U32.AND.EX P0, PT, R0, R7, PT, P0 ;  /* 0x000000070000720c */ /* 0x000fe40003f06100 */
[----:B------:R-:W-:-:S11]  /*0b30*/  PRMT R0, RZ, 0x7610, R0 ;  /* 0x00007610ff007816 */ /* 0x000fd60000000000 */
[----:B------:R-:W-:Y:S05]  /*0b40*/  @P0 BRA `(.L_x_9) ;  /* 0x00000004008c0947 */ /* 0x000fea0003800000 */
[----:B------:R-:W-:Y:S01]  /*0b50*/  I2FP.F32.U32 R0, UR4 ;  /* 0x0000000400007c45 */ /* 0x000fe20008201000 */
[----:B------:R-:W-:Y:S01]  /*0b60*/  ULDC.64 UR16, c[0x0][0x628] ;  /* 0x00018a0000107ab9 */ /* 0x000fe20000000a00 */
[----:B------:R-:W-:Y:S01]  /*0b70*/  ULDC UR6, c[0x0][0x150] ;  /* 0x0000540000067ab9 */ /* 0x000fe20000000800 */
[----:B------:R-:W-:Y:S01]  /*0b80*/  ISETP.NE.U32.AND P0, PT, RZ, UR16, PT ;  /* 0x00000010ff007c0c */ /* 0x000fe2000bf05070 */
[----:B------:R-:W-:Y:S01]  /*0b90*/  ULDC UR15, c[0x0][0x630] ;  /* 0x00018c00000f7ab9 */ /* 0x000fe20000000800 */
[----:B------:R-:W-:Y:S01]  /*0ba0*/  FMUL R0, R0, UR6 ;  /* 0x0000000600007c20 */ /* 0x000fe20008400000 */
[----:B------:R-:W-:Y:S01]  /*0bb0*/  R2UR UR19, R16 ;  /* 0x00000000101372ca */ /* 0x000fe200000e0000 */
[----:B------:R-:W-:Y:S01]  /*0bc0*/  ULDC UR21, c[0x0][0x154] ;  /* 0x0000550000157ab9 */ /* 0x000fe20000000800 */
[----:B------:R-:W-:Y:S01]  /*0bd0*/  ISETP.NE.AND.EX P0, PT, RZ, UR17, PT, P0 ;  /* 0x00000011ff007c0c */ /* 0x000fe2000bf05300 */
[----:B------:R0:W1:Y:S01]  /*0be0*/  F2I.U32.TRUNC.NTZ R2, R0 ;  /* 0x0000000000027305 */ /* 0x000062000020f000 */
[----:B------:R-:W-:-:S02]  /*0bf0*/  R2UR UR20, R17 ;  /* 0x00000000111472ca */ /* 0x000fc400000e0000 */
[----:B------:R-:W-:Y:S02]  /*0c00*/  R2UR UR6, R16 ;  /* 0x00000000100672ca */ /* 0x000fe400000e0000 */
[----:B------:R-:W-:-:S07]  /*0c10*/  R2UR UR7, R17 ;  /* 0x00000000110772ca */ /* 0x000fce00000e0000 */
[----:B0-----:R-:W-:Y:S08]  /*0c20*/  @!P0 BRA `(.L_x_10) ;  /* 0x0000000000308947 */ /* 0x001ff00003800000 */
[----:B------:R-:W-:Y:S01]  /*0c30*/  R2UR UR6, R16 ;  /* 0x00000000100672ca */ /* 0x000fe200000e0000 */
[----:B------:R-:W-:Y:S01]  /*0c40*/  ULDC UR12, c[0x0][0x634] ;  /* 0x00018d00000c7ab9 */ /* 0x000fe20000000800 */
[----:B------:R-:W-:-:S11]  /*0c50*/  R2UR UR14, R17 ;  /* 0x00000000110e72ca */ /* 0x000fd600000e0000 */
[----:B------:R-:W-:-:S04]  /*0c60*/  UIADD3 UR12, UP1, UR6, UR12, URZ ;  /* 0x0000000c060c7290 */ /* 0x000fc8000ff3e03f */
[----:B------:R-:W-:-:S04]  /*0c70*/  UIADD3.X UR14, URZ, UR14, URZ, UP1, !UPT ;  /* 0x0000000e3f0e7290 */ /* 0x000fc80008ffe43f */
[----:B------:R-:W-:-:S04]  /*0c80*/  UIMAD.WIDE.U32 UR6, UR14, UR16, URZ ;  /* 0x000000100e0672a5 */ /* 0x000fc8000f8e003f */
[----:B------:R-:W-:Y:S02]  /*0c90*/  UIMAD.WIDE.U32 UR10, UP1, UR12, UR17, UR6 ;  /* 0x000000110c0a72a5 */ /* 0x000fe4000f820006 */
[----:B------:R-:W-:Y:S02]  /*0ca0*/  UIMAD.WIDE.U32 UR6, UR12, UR16, URZ ;  /* 0x000000100c0672a5 */ /* 0x000fe4000f8e003f */
[----:B------:R-:W-:Y:S02]  /*0cb0*/  UIADD3.X UR13, URZ, URZ, URZ, UP1, !UPT ;  /* 0x0000003f3f0d7290 */ /* 0x000fe40008ffe43f */
[----:B------:R-:W-:Y:S01]  /*0cc0*/  UIADD3 URZ, UP1, UR7, UR10, URZ ;  /* 0x0000000a073f7290 */ /* 0x000fe2000ff3e03f */
[----:B------:R-:W-:-:S03]  /*0cd0*/  UMOV UR12, UR11 ;  /* 0x0000000b000c7c82 */ /* 0x000fc60008000000 */
[----:B------:R-:W-:-:S12]  /*0ce0*/  UIMAD.WIDE.U32.X UR6, UR14, UR17, UR12, UP1 ;  /* 0x000000110e0672a5 */ /* 0x000fd800088e040c */
.L_x_10:
[----:B------:R-:W-:Y:S01]  /*0cf0*/  USHF.R.U64 UR5, UR6, UR15, UR7 ;  /* 0x0000000f06057299 */ /* 0x000fe20008001207 */
[----:B------:R-:W-:Y:S01]  /*0d00*/  I2FP.F32.U32 R0, UR9 ;  /* 0x0000000900007c45 */ /* 0x000fe20008201000 */
[----:B------:R-:W-:Y:S01]  /*0d10*/  USHF.R.U32.HI UR6, URZ, UR15, UR7 ;  /* 0x0000000f3f067299 */ /* 0x000fe20008011607 */
[----:B-1----:R-:W-:Y:S01]  /*0d20*/  R2UR UR14, R2 ;  /* 0x00000000020e72ca */ /* 0x002fe200000e0000 */
[----:B------:R-:W-:Y:S02]  /*0d30*/  UIADD3 UR17, UP1, URZ, -UR5, URZ ;  /* 0x800000053f117290 */ /* 0x000fe4000ff3e03f */
[----:B------:R-:W-:Y:S01]  /*0d40*/  FMUL R0, R0, UR21 ;  /* 0x0000001500007c20 */ /* 0x000fe20008400000 */
[----:B------:R-:W-:Y:S01]  /*0d50*/  ULDC.64 UR10, c[0x0][0x620] ;  /* 0x00018800000a7ab9 */ /* 0x000fe20000000a00 */
[----:B------:R-:W-:Y:S01]  /*0d60*/  UIADD3.X UR6, URZ, ~UR6, URZ, UP1, !UPT ;  /* 0x800000063f067290 */ /* 0x000fe20008ffe43f */
[----:B------:R-:W-:Y:S01]  /*0d70*/  UMOV UR12, UR19 ;  /* 0x00000013000c7c82 */ /* 0x000fe20008000000 */
[----:B------:R-:W-:-:S02]  /*0d80*/  UMOV UR13, UR20 ;  /* 0x00000014000d7c82 */ /* 0x000fc40008000000 */
[----:B------:R-:W-:Y:S01]  /*0d90*/  UIMAD UR6, UR6, UR10, URZ ;  /* 0x0000000a060672a4 */ /* 0x000fe2000f8e023f */
[----:B------:R-:W0:Y:S01]  /*0da0*/  F2I.U32.TRUNC.NTZ R0, R0 ;  /* 0x0000000000007305 */ /* 0x000e22000020f000 */
[----:B------:R-:W-:Y:S02]  /*0db0*/  UIMAD.WIDE.U32 UR12, UR17, UR10, UR12 ;  /* 0x0000000a110c72a5 */ /* 0x000fe4000f8e000c */
[----:B------:R-:W-:Y:S01]  /*0dc0*/  UIMAD UR17, UR17, UR11, UR6 ;  /* 0x0000000b111172a4 */ /* 0x000fe2000f8e0206 */
[----:B------:R-:W-:Y:S01]  /*0dd0*/  ULDC UR24, c[0x0][0x658] ;  /* 0x0001960000187ab9 */ /* 0x000fe20000000800 */
[----:B------:R-:W-:Y:S02]  /*0de0*/  UMOV UR22, 0xffffffff ;  /* 0xffffffff00167882 */ /* 0x000fe40000000000 */
[----:B------:R-:W-:Y:S01]  /*0df0*/  UIADD3 UR17, UR13, UR17, URZ ;  /* 0x000000110d117290 */ /* 0x000fe2000fffe03f */
[----:B------:R-:W-:Y:S01]  /*0e00*/  ULDC UR19, c[0x0][0x618] ;  /* 0x0001860000137ab9 */ /* 0x000fe20000000800 */
[----:B------:R-:W-:Y:S01]  /*0e10*/  ULDC.64 UR6, c[0x0][0x640] ;  /* 0x0001900000067ab9 */ /* 0x000fe20000000a00 */
[----:B------:R-:W-:Y:S01]  /*0e20*/  USHF.L.U32 UR13, UR22, UR24, URZ ;  /* 0x00000018160d7299 */ /* 0x000fe2000800063f */
[----:B------:R-:W-:Y:S01]  /*0e30*/  ISETP.NE.U32.AND P0, PT, RZ, UR6, PT ;  /* 0x00000006ff007c0c */ /* 0x000fe2000bf05070 */
[----:B------:R-:W-:-:S02]  /*0e40*/  USHF.R.U64 UR22, UR12, UR19, UR17 ;  /* 0x000000130c167299 */ /* 0x000fc40008001211 */
[----:B------:R-:W-:Y:S01]  /*0e50*/  USHF.R.U32.HI UR12, URZ, UR19, UR17 ;  /* 0x000000133f0c7299 */ /* 0x000fe20008011611 */
[----:B0-----:R-:W-:Y:S01]  /*0e60*/  R2UR UR16, R0 ;  /* 0x00000000001072ca */ /* 0x001fe200000e0000 */
[----:B------:R-:W-:Y:S01]  /*0e70*/  ULDC UR21, c[0x0][0x608] ;  /* 0x0001820000157ab9 */ /* 0x000fe20000000800 */
[----:B------:R-:W-:Y:S01]  /*0e80*/  ISETP.NE.AND.EX P0, PT, RZ, UR7, PT, P0 ;  /* 0x00000007ff007c0c */ /* 0x000fe2000bf05300 */
[----:B------:R-:W-:Y:S02]  /*0e90*/  USHF.R.U64 UR26, UR22, UR21, UR12 ;  /* 0x00000015161a7299 */ /* 0x000fe4000800120c */
[----:B------:R-:W-:Y:S01]  /*0ea0*/  USHF.R.U32.HI UR12, URZ, UR21, UR12 ;  /* 0x000000153f0c7299 */ /* 0x000fe2000801160c */
[----:B------:R-:W-:Y:S01]  /*0eb0*/  UMOV UR20, 0x1 ;  /* 0x0000000100147882 */ /* 0x000fe20000000000 */
[----:B------:R-:W-:Y:S02]  /*0ec0*/  UIADD3 UR14, -UR14, URZ, URZ ;  /* 0x0000003f0e0e7290 */ /* 0x000fe4000fffe13f */
[----:B------:R-:W-:-:S02]  /*0ed0*/  USHF.R.U64 UR27, UR26, UR24, UR12 ;  /* 0x000000181a1b7299 */ /* 0x000fc4000800120c */
[----:B------:R-:W-:Y:S01]  /*0ee0*/  USHF.L.U32 UR19, UR20, UR24, URZ ;  /* 0x0000001814137299 */ /* 0x000fe2000800063f */
[----:B------:R-:W-:Y:S01]  /*0ef0*/  ULDC UR15, c[0x0][0x144] ;  /* 0x00005100000f7ab9 */ /* 0x000fe20000000800 */
[----:B------:R-:W-:Y:S01]  /*0f00*/  ULDC UR10, c[0x0][0x600] ;  /* 0x00018000000a7ab9 */ /* 0x000fe20000000800 */
[----:B------:R-:W-:Y:S02]  /*0f10*/  ULOP3.LUT UR20, URZ, UR13, URZ, 0x33, !UPT ;  /* 0x0000000d3f147292 */ /* 0x000fe4000f8e333f */
[----:B------:R-:W-:Y:S02]  /*0f20*/  USHF.R.U32.HI UR13, URZ, UR24, UR12 ;  /* 0x000000183f0d7299 */ /* 0x000fe4000801160c */
[----:B------:R-:W-:Y:S02]  /*0f30*/  UIADD3 UR11, UR10, -0x1, URZ ;  /* 0xffffffff0a0b7890 */ /* 0x000fe4000fffe03f */
[----:B------:R-:W-:Y:S02]  /*0f40*/  UIADD3 UR23, -UR16, URZ, URZ ;  /* 0x0000003f10177290 */ /* 0x000fe4000fffe13f */
[----:B------:R-:W-:Y:S01]  /*0f50*/  UIMAD UR4, UR15, UR14, UR4 ;  /* 0x0000000e0f0472a4 */ /* 0x000fe2000f8e0204 */
[----:B------:R-:W-:Y:S01]  /*0f60*/  ULDC UR28, c[0x0][0x148] ;  /* 0x00005200001c7ab9 */ /* 0x000fe20000000800 */
[----:B------:R-:W-:Y:S01]  /*0f70*/  ULDC UR24, c[0x0][0x648] ;  /* 0x0001920000187ab9 */ /* 0x000fe20000000800 */
[----:B------:R-:W-:Y:S01]  /*0f80*/  ULDC UR25, c[0x0][0x638] ;  /* 0x00018e0000197ab9 */ /* 0x000fe20000000800 */
[----:B------:R-:W-:Y:S01]  /*0f90*/  UMOV UR12, UR27 ;  /* 0x0000001b000c7c82 */ /* 0x000fe20008000000 */
[----:B------:R-:W-:Y:S07]  /*0fa0*/  @!P0 BRA `(.L_x_11) ;  /* 0x0000000000308947 */ /* 0x000fee0003800000 */
[----:B------:R-:W-:Y:S02]  /*0fb0*/  ULDC UR16, c[0x0][0x64c] ;  /* 0x0001930000107ab9 */ /* 0x000fe40000000800 */
        /* <DEDUP_REMOVED lines=8> */
[----:B------:R-:W-:-:S07]  /*1040*/  UIMAD.WIDE.U32.X UR6, UR21, UR7, UR16, UP1 ;  /* 0x00000007150672a5 */ /* 0x000fce00088e0410 */
[----:B------:R-:W-:Y:S01]  /*1050*/  UMOV UR12, UR6 ;  /* 0x00000006000c7c82 */ /* 0x000fe20008000000 */
[----:B------:R-:W-:-:S05]  /*1060*/  UMOV UR13, UR7 ;  /* 0x00000007000d7c82 */ /* 0x000fca0008000000 */
.L_x_11:
[----:B------:R-:W-:Y:S01]  /*1070*/  UISETP.NE.AND UP1, UPT, UR45, URZ, UPT ;  /* 0x0000003f2d00728c */ /* 0x000fe2000bf25270 */
[----:B------:R-:W-:Y:S01]  /*1080*/  IMAD.MOV.U32 R0, RZ, RZ, 0x1 ;  /* 0x00000001ff007424 */ /* 0x000fe200078e00ff */
[----:B------:R-:W-:Y:S01]  /*1090*/  USHF.R.U64 UR6, UR12, UR24, UR13 ;  /* 0x000000180c067299 */ /* 0x000fe2000800120d */
[----:B------:R-:W-:Y:S01]  /*10a0*/  IMAD.U32 R19, RZ, RZ, UR5 ;  /* 0x00000005ff137e24 */ /* 0x000fe2000f8e00ff */
[----:B------:R-:W-:Y:S02]  /*10b0*/  ULOP3.LUT UR20, UR26, UR20, URZ, 0xc0, !UPT ;  /* 0x000000141a147292 */ /* 0x000fe4000f8ec03f */
[----:B------:R-:W-:Y:S02]  /*10c0*/  UIADD3 UR7, -UR6, URZ, URZ ;  /* 0x0000003f06077290 */ /* 0x000fe4000fffe13f */
[----:B------:R-:W-:Y:S02]  /*10d0*/  UIMAD UR19, UR19, UR6, UR20 ;  /* 0x00000006131372a4 */ /* 0x000fe4000f8e0214 */
[----:B------:R-:W-:-:S02]  /*10e0*/  ULOP3.LUT UR11, UR22, UR11, URZ, 0xc0, !UPT ;  /* 0x0000000b160b7292 */ /* 0x000fc4000f8ec03f */
[----:B------:R-:W-:Y:S02]  /*10f0*/  @UP1 UIMAD UR4, UR28, UR23, UR9 ;  /* 0x000000171c0412a4 */ /* 0x000fe4000f8e0209 */
[----:B------:R-:W-:-:S03]  /*1100*/  UIMAD UR6, UR7, UR25, UR27 ;  /* 0x00000019070672a4 */ /* 0x000fc6000f8e021b */
[----:B------:R-:W-:Y:S01]  /*1110*/  ULDC UR7, c[0x0][0x610] ;  /* 0x0001840000077ab9 */ /* 0x000fe20000000800 */
[----:B------:R-:W-:Y:S02]  /*1120*/  UIMAD UR6, UR6, UR10, UR11 ;  /* 0x0000000a060672a4 */ /* 0x000fe4000f8e020b */
[----:B------:R-:W-:-:S04]  /*1130*/  UIMAD UR4, UR19, UR7, UR4 ;  /* 0x00000007130472a4 */ /* 0x000fc8000f8e0204 */
[----:B------:R-:W-:Y:S02]  /*1140*/  USEL UR7, UR6, UR4, !UP1 ;  /* 0x0000000406077287 */ /* 0x000fe4000c800000 */
[----:B------:R-:W-:-:S04]  /*1150*/  USEL UR4, UR4, UR6, !UP1 ;  /* 0x0000000604047287 */ /* 0x000fc8000c800000 */
[----:B------:R-:W-:Y:S02]  /*1160*/  IMAD.U32 R2, RZ, RZ, UR7 ;  /* 0x00000007ff027e24 */ /* 0x000fe4000f8e00ff */
[----:B------:R-:W-:-:S07]  /*1170*/  IMAD.U32 R18, RZ, RZ, UR4 ;  /* 0x00000004ff127e24 */ /* 0x000fce000f8e00ff */
.L_x_9:
[----:B------:R-:W-:Y:S02]  /*1180*/  ULDC UR4, c[0x0][0x28c] ;  /* 0x0000a30000047ab9 */ /* 0x000fe40000000800 */
[----:B------:R-:W-:-:S04]  /*1190*/  UIADD3 UR4, UR4, 0xff, URZ ;  /* 0x000000ff04047890 */ /* 0x000fc8000fffe03f */
[----:B------:R-:W-:-:S04]  /*11a0*/  USHF.R.S32.HI UR5, URZ, 0x1f, UR4 ;  /* 0x0000001f3f057899 */ /* 0x000fc80008011404 */
[----:B------:R-:W-:-:S04]  /*11b0*/  ULEA.HI UR5, UR5, UR4, URZ, 0x8 ;  /* 0x0000000405057291 */ /* 0x000fc8000f8f403f */
[----:B------:R-:W-:Y:S01]  /*11c0*/  USHF.R.S32.HI UR38, URZ, 0x8, UR5 ;  /* 0x000000083f267899 */ /* 0x000fe20008011405 */
[----:B------:R-:W-:Y:S11]  /*11d0*/  @!P1 BRA `(.L_x_12) ;  /* 0x000000a000049947 */ /* 0x000ff60003800000 */
[----:B------:R-:W-:-:S06]  /*11e0*/  UISETP.GT.U32.AND UP1, UPT, UR18, 0x1, UPT ;  /* 0x000000011200788c */ /* 0x000fcc000bf24070 */
[----:B------:R-:W-:-:S13]  /*11f0*/  PLOP3.LUT P0, PT, PT, PT, UP1, 0x80, 0x0 ;  /* 0x000000000000781c */ /* 0x000fda0003f0f018 */
[----:B------:R-:W-:Y:S05]  /*1200*/  @P0 EXIT ;  /* 0x000000000000094d */ /* 0x000fea0003800000 */
.L_x_13:
[----:B------:R-:W-:-:S08]  /*1210*/  NOP ;  /* 0x0000000000007918 */ /* 0x000fd00000000000 */
[----:B------:R-:W0:Y:S02]  /*1220*/  USETMAXREG.TRY_ALLOC.CTAPOOL UP1, 0xe8 ;  /* 0x000000e8000079c8 */ /* 0x000e240008020600 */
[----:B0-----:R-:W-:-:S13]  /*1230*/  PLOP3.LUT P0, PT, PT, PT, UP1, 0x80, 0x0 ;  /* 0x000000000000781c */ /* 0x001fda0003f0f018 */
[----:B------:R-:W-:Y:S05]  /*1240*/  @!P0 BRA `(.L_x_13) ;  /* 0xfffffffc00f08947 */ /* 0x000fea000383ffff */
[----:B------:R-:W-:-:S13]  /*1250*/  LOP3.LUT P0, RZ, R0, 0xff, RZ, 0xc0, !PT ;  /* 0x000000ff00ff7812 */ /* 0x000fda000780c0ff */
[----:B------:R-:W-:Y:S05]  /*1260*/  @!P0 EXIT ;  /* 0x000000000000894d */ /* 0x000fea0003800000 */
[----:B------:R-:W-:Y:S01]  /*1270*/  SHF.R.S32.HI R0, RZ, 0x1f, R3 ;  /* 0x0000001fff007819 */ /* 0x000fe20000011403 */
[----:B------:R-:W0:Y:S01]  /*1280*/  S2UR UR5, SR_CgaCtaId ;  /* 0x00000000000579c3 */ /* 0x000e220000008800 */
[----:B------:R-:W-:Y:S01]  /*1290*/  UMOV UR40, 0x400 ;  /* 0x0000040000287882 */ /* 0x000fe20000000000 */
[----:B------:R-:W-:Y:S01]  /*12a0*/  USHF.R.U32.HI UR4, URZ, 0x1, UR38 ;  /* 0x000000013f047899 */ /* 0x000fe20008011626 */
[CC--:B------:R-:W-:Y:S01]  /*12b0*/  LEA.HI R4, R0.reuse, R3.reuse, RZ, 0x2 ;  /* 0x0000000300047211 */ /* 0x0c0fe200078f10ff */
[----:B------:R-:W-:Y:S01]  /*12c0*/  ULOP3.LUT UR44, UR38, 0x1, URZ, 0xc0, !UPT ;  /* 0x00000001262c7892 */ /* 0x000fe2000f8ec03f */
[----:B------:R-:W-:Y:S01]  /*12d0*/  LEA.HI R0, R0, R3, RZ, 0x5 ;  /* 0x0000000300007211 */ /* 0x000fe200078f28ff */
[----:B------:R-:W-:Y:S01]  /*12e0*/  ULDC.64 UR10, c[0x0][0x288] ;  /* 0x0000a200000a7ab9 */ /* 0x000fe20000000a00 */
[--C-:B------:R-:W-:Y:S01]  /*12f0*/  SHF.R.S32.HI R104, RZ, 0x2, R4.reuse ;  /* 0x00000002ff687819 */ /* 0x100fe20000011404 */
[----:B------:R-:W1:Y:S01]  /*1300*/  LDC.64 R6, c[0x0][0x5c8] ;  /* 0x00017200ff067b82 */ /* 0x000e620000000a00 */
[----:B------:R-:W-:Y:S01]  /*1310*/  SHF.R.S32.HI R5, RZ, 0x1f, R4 ;  /* 0x0000001fff057819 */ /* 0x000fe20000011404 */
[----:B------:R-:W-:Y:S01]  /*1320*/  UISETP.LT.AND UP1, UPT, UR38, 0x1, UPT ;  /* 0x000000012600788c */ /* 0x000fe2000bf21270 */
[----:B------:R-:W-:Y:S01]  /*1330*/  LOP3.LUT R4, R4, 0xfffffffc, RZ, 0xc0, !PT ;  /* 0xfffffffc04047812 */ /* 0x000fe200078ec0ff */
[----:B------:R-:W-:Y:S01]  /*1340*/  ULOP3.LUT UR4, UR4, 0x1, URZ, 0xc0, !UPT ;  /* 0x0000000104047892 */ /* 0x000fe2000f8ec03f */
[----:B------:R-:W-:Y:S01]  /*1350*/  LEA.HI R5, R5, R104, RZ, 0x3 ;  /* 0x0000006805057211 */ /* 0x000fe200078f18ff */
[----:B------:R-:W-:Y:S01]  /*1360*/  ULDC UR43, c[0x0][0x658] ;  /* 0x00019600002b7ab9 */ /* 0x000fe20000000800 */
[----:B------:R-:W-:Y:S01]  /*1370*/  UMOV UR6, 0xffffffff ;  /* 0xffffffff00067882 */ /* 0x000fe20000000000 */
[----:B------:R-:W-:Y:S01]  /*1380*/  IMAD.IADD R4, R3, 0x1, -R4 ;  /* 0x0000000103047824 */ /* 0x000fe200078e0a04 */
[----:B------:R-:W-:Y:S01]  /*1390*/  LOP3.LUT R5, R5, 0xfffffff8, RZ, 0xc0, !PT ;  /* 0xfffffff805057812 */ /* 0x000fe200078ec0ff */
[----:B------:R-:W-:Y:S01]  /*13a0*/  IMAD.U32 R3, RZ, RZ, UR10 ;  /* 0x0000000aff037e24 */ /* 0x000fe2000f8e00ff */
[----:B------:R-:W-:Y:S01]  /*13b0*/  ULDC UR8, c[0x0][0x284] ;  /* 0x0000a10000087ab9 */ /* 0x000fe20000000800 */
[----:B------:R-:W-:Y:S01]  /*13c0*/  IMAD.SHL.U32 R106, R4, 0x2, RZ ;  /* 0x00000002046a7824 */ /* 0x000fe200078e00ff */
[----:B------:R-:W-:Y:S01]  /*13d0*/  USEL UR44, UR44, URZ, !UP0 ;  /* 0x0000003f2c2c7287 */ /* 0x000fe2000c000000 */
[----:B------:R-:W-:Y:S01]  /*13e0*/  IMAD.IADD R104, R104, 0x1, -R5 ;  /* 0x0000000168687824 */ /* 0x000fe200078e0a05 */
[----:B------:R-:W-:Y:S01]  /*13f0*/  SHF.R.S32.HI R5, RZ, 0x5, R0 ;  /* 0x00000005ff057819 */ /* 0x000fe20000011400 */
[----:B------:R-:W-:Y:S01]  /*1400*/  VIADD R0, R111, 0xffffffff ;  /* 0xffffffff6f007836 */ /* 0x000fe20000000000 */
[----:B0-----:R-:W-:Y:S01]  /*1410*/  ULEA UR40, UR5, UR40, 0x18 ;  /* 0x0000002805287291 */ /* 0x001fe2000f8ec03f */
[----:B------:R-:W-:Y:S01]  /*1420*/  IMAD R110, R4, -0x2, R3 ;  /* 0xfffffffe046e7824 */ /* 0x000fe200078e0203 */
[--C-:B------:R-:W-:Y:S01]  /*1430*/  SHF.R.S32.HI R105, RZ, 0x1f, R104.reuse ;  /* 0x0000001fff697819 */ /* 0x100fe20000011468 */
[C-C-:B------:R-:W-:Y:S01]  /*1440*/  IMAD R113, R5.reuse, -0x10, -R104.reuse ;  /* 0xfffffff005717824 */ /* 0x140fe200078e0a68 */
[C---:B------:R-:W-:Y:S01]  /*1450*/  ISETP.NE.AND P0, PT, R0.reuse, RZ, PT ;  /* 0x000000ff0000720c */ /* 0x040fe20003f05270 */
[----:B------:R-:W-:Y:S01]  /*1460*/  IMAD.SHL.U32 R0, R0, 0x8, RZ ;  /* 0x0000000800007824 */ /* 0x000fe200078e00ff */
[----:B------:R-:W-:Y:S01]  /*1470*/  UIADD3 UR50, UR40, 0x30, URZ ;  /* 0x0000003028327890 */ /* 0x000fe2000fffe03f */
[----:B------:R-:W-:Y:S01]  /*1480*/  IMAD.WIDE R104, R5, 0x10, R104 ;  /* 0x0000001005687825 */ /* 0x000fe200078e0268 */
[----:B------:R-:W-:Y:S01]  /*1490*/  USEL UR46, UR38, 0x1, UP1 ;  /* 0x00000001262e7887 */ /* 0x000fe20008800000 */
[----:B-1----:R-:W-:Y:S01]  /*14a0*/  SHF.L.U64.HI R108, R6, 0x3, R7 ;  /* 0x00000003066c7819 */ /* 0x002fe20000010207 */
[----:B------:R-:W-:Y:S01]  /*14b0*/  USHF.L.U32 UR6, UR6, UR43, URZ ;  /* 0x0000002b06067299 */ /* 0x000fe2000800063f */
[----:B------:R-:W-:Y:S01]  /*14c0*/  LOP3.LUT R0, R0, 0x8, RZ, 0xc0, !PT ;  /* 0x0000000800007812 */ /* 0x000fe200078ec0ff */
[----:B------:R-:W-:Y:S01]  /*14d0*/  UISETP.EQ.U32.AND UP0, UPT, UR4, 0x1, !UP0 ;  /* 0x000000010400788c */ /* 0x000fe2000c702070 */
[----:B------:R-:W-:Y:S01]  /*14e0*/  IMAD.SHL.U32 R109, R6, 0x8, RZ ;  /* 0x00000008066d7824 */ /* 0x000fe200078e00ff */
[----:B------:R-:W-:Y:S01]  /*14f0*/  SEL R114, RZ, 0x1, P0 ;  /* 0x00000001ff727807 */ /* 0x000fe20000000000 */
[----:B------:R-:W-:Y:S01]  /*1500*/  VIADD R113, R113, UR8 ;  /* 0x0000000871717c36 */ /* 0x000fe20008000000 */
[----:B------:R-:W-:Y:S01]  /*1510*/  LEA R111, R111, UR50, 0x3 ;  /* 0x000000326f6f7c11 */ /* 0x000fe2000f8e18ff */
[----:B------:R-:W-:Y:S01]  /*1520*/  ULDC UR42, c[0x0][0x600] ;  /* 0x00018000002a7ab9 */ /* 0x000fe20000000800 */
[C---:B------:R-:W-:Y:S01]  /*1530*/  LOP3.LUT R115, R0.reuse, 0x8, RZ, 0x3c, !PT ;  /* 0x0000000800737812 */ /* 0x040fe200078e3cff */
[----:B------:R-:W-:Y:S01]  /*1540*/  UMOV UR7, 0x1 ;  /* 0x0000000100077882 */ /* 0x000fe20000000000 */
[----:B------:R-:W-:Y:S01]  /*1550*/  LOP3.LUT R112, R0, 0x18, RZ, 0x3c, !PT ;  /* 0x0000001800707812 */ /* 0x000fe200078e3cff */
[----:B------:R-:W-:Y:S01]  /*1560*/  ULOP3.LUT UR49, UR39, 0x1, URZ, 0xfc, !UPT ;  /* 0x0000000127317892 */ /* 0x000fe2000f8efc3f */
[----:B------:R-:W-:Y:S01]  /*1570*/  SHF.R.S32.HI R107, RZ, 0x1f, R106 ;  /* 0x0000001fff6b7819 */ /* 0x000fe2000001146a */
[----:B------:R-:W-:-:S02]  /*1580*/  USHF.L.U64.HI UR36, UR54, 0x1, UR37 ;  /* 0x0000000136247899 */ /* 0x000fc40008010225 */
[----:B------:R-:W-:Y:S02]  /*1590*/  UIADD3 UR41, UR11, 0x1fe, URZ ;  /* 0x000001fe0b297890 */ /* 0x000fe4000fffe03f */
[----:B------:R-:W-:Y:S02]  /*15a0*/  UIADD3 UR42, UR42, -0x1, URZ ;  /* 0xffffffff2a2a7890 */ /* 0x000fe4000fffe03f */
[----:B------:R-:W-:Y:S02]  /*15b0*/  USHF.L.U32 UR43, UR7, UR43, URZ ;  /* 0x0000002b072b7299 */ /* 0x000fe4000800063f */
[----:B------:R-:W-:Y:S02]  /*15c0*/  UIADD3 UR46, -UR46, UR38, URZ ;  /* 0x000000262e2e7290 */ /* 0x000fe4000fffe13f */
[----:B------:R-:W-:Y:S02]  /*15d0*/  ULOP3.LUT UR47, URZ, UR6, URZ, 0x33, !UPT ;  /* 0x000000063f2f7292 */ /* 0x000fe4000f8e333f */
[----:B------:R-:W-:-:S12]  /*15e0*/  USEL UR48, URZ, 0x1, !UP0 ;  /* 0x000000013f307887 */ /* 0x000fd8000c000000 */
.L_x_193:
[----:B------:R-:W-:-:S04]  /*15f0*/  SHF.L.U32 R0, R114, 0x1f, RZ ;  /* 0x0000001f72007819 */ /* 0x000fc800000006ff */
[----:B------:R-:W0:Y:S02]  /*1600*/  SYNCS.PHASECHK.TRANS64.TRYWAIT P0, [R111+URZ+-0x8], R0 ;  /* 0xfffff8006f0075a7 */ /* 0x000e24000800017f */
[----:B012345:R-:W-:Y:S05]  /*1610*/  @!P0 BRA `(.L_x_14) ;  /* 0x000000ac00288947 */ /* 0x03ffea0003800000 */
.L_x_213:
[----:B------:R-:W-:Y:S02]  /*1620*/  ULDC UR4, c[0x0][0x28c] ;  /* 0x0000a30000047ab9 */ /* 0x000fe40000000800 */
[----:B------:R-:W-:-:S13]  /*1630*/  ISETP.LT.AND P0, PT, RZ, UR4, PT ;  /* 0x00000004ff007c0c */ /* 0x000fda000bf01270 */
[----:B------:R-:W-:Y:S05]  /*1640*/  @P0 BRA `(.L_x_15) ;  /* 0x0000000000400947 */ /* 0x000fea0003800000 */
[----:B0-----:R-:W-:Y:S01]  /*1650*/  MOV R0, 0x0 ;  /* 0x0000000000007802 */ /* 0x001fe20000000f00 */
[----:B------:R-:W-:Y:S01]  /*1660*/  ULDC.64 UR4, c[0x4][0x68] ;  /* 0x01001a0000047ab9 */ /* 0x000fe20000000a00 */
[----:B------:R-:W-:Y:S01]  /*1670*/  ULDC.64 UR6, c[0x4][0x8] ;  /* 0x0100020000067ab9 */ /* 0x000fe20000000a00 */
[----:B------:R-:W-:Y:S01]  /*1680*/  IMAD.U32 R4, RZ, RZ, UR4 ;  /* 0x00000004ff047e24 */ /* 0x000fe2000f8e00ff */
[----:B------:R0:W1:Y:S01]  /*1690*/  LDC.64 R14, c[0x4][R0] ;  /* 0x01000000000e7b82 */ /* 0x0000620000000a00 */
[----:B------:R-:W-:Y:S01]  /*16a0*/  IMAD.U32 R5, RZ, RZ, UR5 ;  /* 0x00000005ff057e24 */ /* 0x000fe2000f8e00ff */
[----:B------:R-:W-:Y:S01]  /*16b0*/  ULDC.64 UR4, c[0x4][0x70] ;  /* 0x01001c0000047ab9 */ /* 0x000fe20000000a00 */
[----:B------:R-:W-:Y:S02]  /*16c0*/  IMAD.U32 R10, RZ, RZ, UR6 ;  /* 0x00000006ff0a7e24 */ /* 0x000fe4000f8e00ff */
[----:B------:R-:W-:Y:S02]  /*16d0*/  IMAD.U32 R6, RZ, RZ, UR4 ;  /* 0x00000004ff067e24 */ /* 0x000fe4000f8e00ff */
[----:B------:R-:W-:-:S02]  /*16e0*/  IMAD.U32 R7, RZ, RZ, UR5 ;  /* 0x00000005ff077e24 */ /* 0x000fc4000f8e00ff */
[----:B------:R-:W-:Y:S02]  /*16f0*/  IMAD.U32 R11, RZ, RZ, UR7 ;  /* 0x00000007ff0b7e24 */ /* 0x000fe4000f8e00ff */
[----:B------:R-:W-:Y:S02]  /*1700*/  IMAD.MOV.U32 R8, RZ, RZ, 0x1e1 ;  /* 0x000001e1ff087424 */ /* 0x000fe400078e00ff */
[----:B------:R-:W-:Y:S02]  /*1710*/  IMAD.MOV.U32 R12, RZ, RZ, 0x1 ;  /* 0x00000001ff0c7424 */ /* 0x000fe400078e00ff */
[----:B0-----:R-:W-:-:S07]  /*1720*/  IMAD.MOV.U32 R13, RZ, RZ, RZ ;  /* 0x000000ffff0d7224 */ /* 0x001fce00078e00ff */
[----:B------:R-:W-:-:S07]  /*1730*/  LEPC R20, `(.L_x_15) ;  /* 0x000000001014794e */ /* 0x000fce0000000000 */
[----:B-1---5:R-:W-:Y:S05]  /*1740*/  CALL.ABS.NOINC R14 ;  /* 0x000000000e007343 */ /* 0x022fea0003c00000 */
.L_x_15:
[----:B0-----:R-:W-:-:S05]  /*1750*/  IMAD.U32 R0, RZ, RZ, UR49 ;  /* 0x00000031ff007e24 */ /* 0x001fca000f8e00ff */
[----:B------:R-:W-:-:S13]  /*1760*/  ISETP.NE.AND P0, PT, R0, 0x3, PT ;  /* 0x000000030000780c */ /* 0x000fda0003f05270 */
[----:B------:R-:W-:Y:S05]  /*1770*/  @!P0 BRA `(.L_x_16) ;  /* 0x0000000000048947 */ /* 0x000fea0003800000 */
[----:B------:R-:W-:Y:S01]  /*1780*/  BPT.TRAP 0x1 ;  /* 0x000000040000795c */ /* 0x000fe20000300000 */
.L_x_16:
[----:B------:R-:W-:Y:S02]  /*1790*/  IMAD.U32 R3, RZ, RZ, UR44 ;  /* 0x0000002cff037e24 */ /* 0x000fe4000f8e00ff */
[----:B------:R-:W-:-:S03]  /*17a0*/  IMAD.U32 R0, RZ, RZ, UR48 ;  /* 0x00000030ff007e24 */ /* 0x000fc6000f8e00ff */
[----:B------:R-:W-:Y:S02]  /*17b0*/  LEA R3, R3, UR40, 0x3 ;  /* 0x0000002803037c11 */ /* 0x000fe4000f8e18ff */
[----:B------:R-:W-:-:S04]  /*17c0*/  SHF.L.U32 R0, R0, 0x1f, RZ ;  /* 0x0000001f00007819 */ /* 0x000fc800000006ff */
[----:B------:R0:W1:Y:S01]  /*17d0*/  SYNCS.PHASECHK.TRANS64.TRYWAIT P1, [R3+URZ], R0 ;  /* 0x00000000030075a7 */ /* 0x000062000802017f */
[----:B------:R-:W-:Y:S05]  /*17e0*/  @!P0 BRA `(.L_x_17) ;  /* 0x0000000000048947 */ /* 0x000fea0003800000 */
[----:B------:R-:W-:Y:S01]  /*17f0*/  BPT.TRAP 0x1 ;  /* 0x000000040000795c */ /* 0x000fe20000300000 */
.L_x_17:
[----:B------:R-:W-:-:S05]  /*1800*/  IMAD.U32 R4, RZ, RZ, UR46 ;  /* 0x0000002eff047e24 */ /* 0x000fca000f8e00ff */
[----:B------:R-:W-:Y:S01]  /*1810*/  ISETP.GE.AND P2, PT, R4, 0x1, PT ;  /* 0x000000010400780c */ /* 0x000fe20003f46270 */
[----:B-1----:R-:W-:-:S12]  /*1820*/  @P1 BRA `(.L_x_18) ;  /* 0x0000000000081947 */ /* 0x002fd80003800000 */
[----:B------:R-:W1:Y:S02]  /*1830*/  SYNCS.PHASECHK.TRANS64.TRYWAIT P1, [R3+URZ], R0 ;  /* 0x00000000030075a7 */ /* 0x000e64000802017f */
[----:B-1----:R-:W-:Y:S05]  /*1840*/  @!P1 BRA `(.L_x_19) ;  /* 0x000000a800b09947 */ /* 0x002fea0003800000 */
.L_x_18:
[----:B------:R-:W-:Y:S05]  /*1850*/  WARPSYNC.ALL ;  /* 0x0000000000007948 */ /* 0x000fea0003800000 */
[----:B------:R-:W-:Y:S01]  /*1860*/  UIADD3 UR5, UR40, 0x100, URZ ;  /* 0x0000010028057890 */ /* 0x000fe2000fffe03f */
[----:B------:R-:W-:Y:S01]  /*1870*/  WARPGROUP.ARRIVE ;  /* 0x00000000000079c5 */ /* 0x000fe20000000000 */
[----:B------:R-:W-:Y:S02]  /*1880*/  UIADD3 UR4, UR40, 0x10100, URZ ;  /* 0x0001010028047890 */ /* 0x000fe4000fffe03f */
[----:B------:R-:W-:Y:S02]  /*1890*/  USHF.R.U32.HI UR5, URZ, 0x4, UR5 ;  /* 0x000000043f057899 */ /* 0x000fe40008011605 */
[----:B------:R-:W-:-:S02]  /*18a0*/  USHF.R.U32.HI UR4, URZ, 0x4, UR4 ;  /* 0x000000043f047899 */ /* 0x000fc40008011604 */
[----:B------:R-:W-:Y:S02]  /*18b0*/  ULOP3.LUT UR5, UR5, 0x3fff, URZ, 0xc0, !UPT ;  /* 0x00003fff05057892 */ /* 0x000fe4000f8ec03f */
[----:B------:R-:W-:Y:S02]  /*18c0*/  ULOP3.LUT UR4, UR4, 0x3fff, URZ, 0xc0, !UPT ;  /* 0x00003fff04047892 */ /* 0x000fe4000f8ec03f */
[----:B------:R-:W-:Y:S02]  /*18d0*/  ULOP3.LUT UR9, UR5, 0x10000, URZ, 0xfc, !UPT ;  /* 0x0001000005097892 */ /* 0x000fe4000f8efc3f */
[----:B------:R-:W-:Y:S02]  /*18e0*/  ULOP3.LUT UR8, UR4, 0x10000, URZ, 0xfc, !UPT ;  /* 0x0001000004087892 */ /* 0x000fe4000f8efc3f */
[----:B------:R-:W-:Y:S02]  /*18f0*/  ULEA UR11, UR44, UR9, 0xb ;  /* 0x000000092c0b7291 */ /* 0x000fe4000f8e583f */
[----:B------:R-:W-:Y:S01]  /*1900*/  UIMAD UR10, UR44, 0x1400, UR8 ;  /* 0x000014002c0a78a4 */ /* 0x000fe2000f8e0208 */
[----:B------:R-:W-:Y:S01]  /*1910*/  UMOV UR5, 0x40000040 ;  /* 0x4000004000057882 */ /* 0x000fe20000000000 */
[----:B------:R-:W-:-:S02]  /*1920*/  UMOV UR7, 0x40000040 ;  /* 0x4000004000077882 */ /* 0x000fc40000000000 */
[----:B------:R-:W-:Y:S01]  /*1930*/  UIADD3 UR12, UR10, 0x100, URZ ;  /* 0x000001000a0c7890 */ /* 0x000fe2000fffe03f */
[----:B------:R-:W-:Y:S02]  /*1940*/  UMOV UR4, UR11 ;  /* 0x0000000b00047c82 */ /* 0x000fe40008000000 */
[----:B------:R-:W-:Y:S01]  /*1950*/  UMOV UR6, UR10 ;  /* 0x0000000a00067c82 */ /* 0x000fe20008000000 */
[----:B------:R-:W-:Y:S01]  /*1960*/  UIADD3 UR13, UR10, 0x200, URZ ;  /* 0x000002000a0d7890 */ /* 0x000fe2000fffe03f */
[----:B------:R-:W-:Y:S01]  /*1970*/  HGMMA.64x32x16.F32 R88, gdesc[UR4], RZ, !UPT, gsb0 ;  /* 0x00600000045879f0 */ /* 0x000fe2000c0008ff */
[----:B------:R-:W-:Y:S01]  /*1980*/  UMOV UR7, 0x40000040 ;  /* 0x4000004000077882 */ /* 0x000fe20000000000 */
[----:B------:R-:W-:Y:S01]  /*1990*/  UMOV UR6, UR12 ;  /* 0x0000000c00067c82 */ /* 0x000fe20008000000 */
[----:B------:R-:W-:Y:S02]  /*19a0*/  UIADD3 UR14, UR10, 0x300, URZ ;  /* 0x000003000a0e7890 */ /* 0x000fe4000fffe03f */
[----:B------:R-:W-:Y:S01]  /*19b0*/  UIADD3 UR12, UR10, 0x400, URZ ;  /* 0x000004000a0c7890 */ /* 0x000fe2000fffe03f */
[----:B------:R-:W-:-:S02]  /*19c0*/  WARPGROUP.DEPBAR.LE gsb0, 0x0 ;  /* 0x00008000000079c5 */ /* 0x000fc40000010000 */
[----:B------:R-:W-:-:S06]  /*19d0*/  WARPGROUP.ARRIVE ;  /* 0x00000000000079c5 */ /* 0x000fcc0000000000 */
[----:B------:R-:W-:Y:S01]  /*19e0*/  HGMMA.64x32x16.F32 R72, gdesc[UR4], RZ, !UPT, gsb0 ;  /* 0x00600000044879f0 */ /* 0x000fe2000c0008ff */
[----:B------:R-:W-:Y:S01]  /*19f0*/  UMOV UR6, UR13 ;  /* 0x0000000d00067c82 */ /* 0x000fe20008000000 */
[----:B------:R-:W-:Y:S01]  /*1a00*/  UMOV UR7, 0x40000040 ;  /* 0x4000004000077882 */ /* 0x000fe20000000000 */
[----:B------:R-:W-:Y:S01]  /*1a10*/  UIADD3 UR13, UR10, 0x202, URZ ;  /* 0x000002020a0d7890 */ /* 0x000fe2000fffe03f */
[----:B------:R-:W-:Y:S02]  /*1a20*/  WARPGROUP.DEPBAR.LE gsb0, 0x0 ;  /* 0x00008000000079c5 */ /* 0x000fe40000010000 */
        /* <DEDUP_REMOVED lines=14> */
[----:B------:R-:W-:Y:S02]  /*1b10*/  UIADD3 UR4, UR11, 0x2, URZ ;  /* 0x000000020b047890 */ /* 0x000fe4000fffe03f */
[----:B------:R-:W-:Y:S01]  /*1b20*/  UIADD3 UR6, UR10, 0x2, URZ ;  /* 0x000000020a067890 */ /* 0x000fe2000fffe03f */
[----:B------:R-:W-:Y:S01]  /*1b30*/  UMOV UR5, 0x40000040 ;  /* 0x4000004000057882 */ /* 0x000fe20000000000 */
[----:B------:R-:W-:Y:S01]  /*1b40*/  UMOV UR7, 0x40000040 ;  /* 0x4000004000077882 */ /* 0x000fe20000000000 */
[----:B------:R-:W-:Y:S02]  /*1b50*/  WARPGROUP.DEPBAR.LE gsb0, 0x0 ;  /* 0x00008000000079c5 */ /* 0x000fe40000010000 */
[----:B------:R-:W-:-:S06]  /*1b60*/  WARPGROUP.ARRIVE ;  /* 0x00000000000079c5 */ /* 0x000fcc0000000000 */
[----:B------:R-:W-:Y:S01]  /*1b70*/  HGMMA.64x32x16.F32 R88, gdesc[UR4], R88, gsb0 ;  /* 0x00600000045879f0 */ /* 0x000fe20008000858 */
[----:B------:R-:W-:Y:S01]  /*1b80*/  UMOV UR6, UR12 ;  /* 0x0000000c00067c82 */ /* 0x000fe20008000000 */
[----:B------:R-:W-:Y:S01]  /*1b90*/  UMOV UR7, 0x40000040 ;  /* 0x4000004000077882 */ /* 0x000fe20000000000 */
[----:B------:R-:W-:Y:S01]  /*1ba0*/  UIADD3 UR12, UR10, 0x402, URZ ;  /* 0x000004020a0c7890 */ /* 0x000fe2000fffe03f */
        /* <DEDUP_REMOVED lines=427> */
[----:B------:R-:W-:Y:S02]  /*3660*/  UIADD3 UR11, UR10, 0x1006, URZ ;  /* 0x000010060a0b7890 */ /* 0x000fe4000fffe03f */
        /* <DEDUP_REMOVED lines=23> */
[----:B------:R-:W-:Y:S03]  /*37e0*/  HGMMA.64x32x16.F32 R24, gdesc[UR4], R24, gsb0 ;  /* 0x00600000041879f0 */ /* 0x000fe60008000818 */
[----:B------:R-:W-:Y:S02]  /*37f0*/  WARPGROUP.DEPBAR.LE gsb0, 0x0 ;  /* 0x00008000000079c5 */ /* 0x000fe40000010000 */
[----:B------:R-:W-:Y:S05]  /*3800*/  @!P2 BRA `(.L_x_20) ;  /* 0x000000200064a947 */ /* 0x000fea0003800000 */
[----:B------:R-:W-:Y:S01]  /*3810*/  UIADD3 UR11, UR44, 0x1, URZ ;  /* 0x000000012c0b7890 */ /* 0x000fe2000fffe03f */
[----:B01----:R-:W-:Y:S01]  /*3820*/  IMAD.U32 R0, RZ, RZ, UR46 ;  /* 0x0000002eff007e24 */ /* 0x003fe2000f8e00ff */
[----:B------:R-:W-:Y:S02]  /*3830*/  UMOV UR10, UR44 ;  /* 0x0000002c000a7c82 */ /* 0x000fe40008000000 */
[----:B------:R-:W-:-:S04]  /*3840*/  UISETP.NE.AND UP0, UPT, UR11, 0x2, UPT ;  /* 0x000000020b00788c */ /* 0x000fc8000bf05270 */
[----:B------:R-:W-:Y:S02]  /*3850*/  USEL UR4, URZ, 0x1, UP0 ;  /* 0x000000013f047887 */ /* 0x000fe40008000000 */
[----:B------:R-:W-:Y:S02]  /*3860*/  USEL UR11, UR11, URZ, UP0 ;  /* 0x0000003f0b0b7287 */ /* 0x000fe40008000000 */
[----:B------:R-:W-:-:S06]  /*3870*/  ULOP3.LUT UR4, UR48, UR4, URZ, 0x3c, !UPT ;  /* 0x0000000430047292 */ /* 0x000fcc000f8e3c3f */
[----:B------:R-:W-:-:S07]  /*3880*/  IMAD.U32 R5, RZ, RZ, UR4 ;  /* 0x00000004ff057e24 */ /* 0x000fce000f8e00ff */
.L_x_27:
[----:B01----:R-:W-:Y:S05]  /*3890*/  @!P0 BRA `(.L_x_21) ;  /* 0x0000000000048947 */ /* 0x003fea0003800000 */
[----:B------:R-:W-:Y:S01]  /*38a0*/  BPT.TRAP 0x1 ;  /* 0x000000040000795c */ /* 0x000fe20000300000 */
.L_x_21:
[----:B------:R-:W-:Y:S01]  /*38b0*/  ULEA UR4, UR11, UR40, 0x3 ;  /* 0x000000280b047291 */ /* 0x000fe2000f8e183f */
[----:B------:R-:W-:-:S08]  /*38c0*/  SHF.L.U32 R3, R5, 0x1f, RZ ;  /* 0x0000001f05037819 */ /* 0x000fd000000006ff */
[----:B------:R0:W1:Y:S01]  /*38d0*/  SYNCS.PHASECHK.TRANS64.TRYWAIT P1, [UR4], R3 ;  /* 0x00000003ff0075a7 */ /* 0x0000620008020144 */
[----:B------:R-:W-:Y:S05]  /*38e0*/  @!P0 BRA `(.L_x_22) ;  /* 0x0000000000048947 */ /* 0x000fea0003800000 */
[----:B------:R-:W-:Y:S01]  /*38f0*/  BPT.TRAP 0x1 ;  /* 0x000000040000795c */ /* 0x000fe20000300000 */
.L_x_22:
[----:B-1----:R-:W-:Y:S05]  /*3900*/  @P1 BRA `(.L_x_23) ;  /* 0x0000000000081947 */ /* 0x002fea0003800000 */
[----:B------:R-:W1:Y:S02]  /*3910*/  SYNCS.PHASECHK.TRANS64.TRYWAIT P1, [UR4], R3 ;  /* 0x00000003ff0075a7 */ /* 0x000e640008020144 */
[----:B-1----:R-:W-:Y:S05]  /*3920*/  @!P1 BRA `(.L_x_24) ;  /* 0x00000088008c9947 */ /* 0x002fea0003800000 */
.L_x_23:
[----:B------:R-:W-:Y:S01]  /*3930*/  ULEA UR13, UR11, UR9, 0xb ;  /* 0x000000090b0d7291 */ /* 0x000fe2000f8e583f */
[----:B------:R-:W-:Y:S01]  /*3940*/  WARPGROUP.ARRIVE ;  /* 0x00000000000079c5 */ /* 0x000fe20000000000 */
[----:B------:R-:W-:Y:S01]  /*3950*/  UIMAD UR12, UR11, 0x1400, UR8 ;  /* 0x000014000b0c78a4 */ /* 0x000fe2000f8e0208 */
[----:B------:R-:W-:Y:S01]  /*3960*/  UMOV UR5, 0x40000040 ;  /* 0x4000004000057882 */ /* 0x000fe20000000000 */
[----:B------:R-:W-:Y:S02]  /*3970*/  UMOV UR7, 0x40000040 ;  /* 0x4000004000077882 */ /* 0x000fe40000000000 */
[----:B------:R-:W-:Y:S01]  /*3980*/  UIADD3 UR14, UR12, 0x100, URZ ;  /* 0x000001000c0e7890 */ /* 0x000fe2000fffe03f */
[----:B------:R-:W-:Y:S02]  /*3990*/  UMOV UR4, UR13 ;  /* 0x0000000d00047c82 */ /* 0x000fe40008000000 */
[----:B------:R-:W-:Y:S01]  /*39a0*/  UMOV UR6, UR12 ;  /* 0x0000000c00067c82 */ /* 0x000fe20008000000 */
[----:B------:R-:W-:Y:S01]  /*39b0*/  UIADD3 UR15, UR12, 0x200, URZ ;  /* 0x000002000c0f7890 */ /* 0x000fe2000fffe03f */
[----:B------:R-:W-:Y:S01]  /*39c0*/  HGMMA.64x32x16.F32 R88, gdesc[UR4], R88, gsb0 ;  /* 0x00600000045879f0 */ /* 0x000fe20008000858 */
[----:B------:R-:W-:Y:S01]  /*39d0*/  UMOV UR7, 0x40000040 ;  /* 0x4000004000077882 */ /* 0x000fe20000000000 */
[----:B------:R-:W-:Y:S01]  /*39e0*/  UMOV UR6, UR14 ;  /* 0x0000000e00067c82 */ /* 0x000fe20008000000 */
[----:B------:R-:W-:-:S02]  /*39f0*/  UIADD3 UR16, UR12, 0x300, URZ ;  /* 0x000003000c107890 */ /* 0x000fc4000fffe03f */
        /* <DEDUP_REMOVED lines=486> */
[----:B------:R-:W-:Y:S01]  /*5860*/  BPT.TRAP 0x1 ;  /* 0x000000040000795c */ /* 0x000fe20000300000 */
.L_x_25:
[----:B------:R-:W-:Y:S02]  /*5870*/  UISETP.GT.U32.AND UP0, UPT, UR39, 0x1, UPT ;  /* 0x000000012700788c */ /* 0x000fe4000bf04070 */
[----:B------:R-:W-:-:S04]  /*5880*/  ULEA UR4, UR10, UR40, 0x3 ;  /* 0x000000280a047291 */ /* 0x000fc8000f8e183f */
[----:B------:R-:W-:Y:S01]  /*5890*/  UIADD3 UR4, UR4, 0x10, URZ ;  /* 0x0000001004047890 */ /* 0x000fe2000fffe03f */
[----:B------:R-:W-:-:S03]  /*58a0*/  PLOP3.LUT P1, PT, PT, PT, UP0, 0x80, 0x0 ;  /* 0x000000000000781c */ /* 0x000fc60003f2f008 */
[----:B------:R-:W-:-:S09]  /*58b0*/  UPRMT UR4, URZ, 0x654, UR4 ;  /* 0x000006543f047896 */ /* 0x000fd20008000004 */
[----:B------:R-:W-:Y:S01]  /*58c0*/  SYNCS.ARRIVE.TRANS64.RED.A1T0 RZ, [UR4], RZ ;  /* 0x000000ffffff79a7 */ /* 0x000fe20008100404 */
[----:B------:R-:W-:Y:S05]  /*58d0*/  @P1 BRA `(.L_x_26) ;  /* 0x0000000000041947 */ /* 0x000fea0003800000 */
[----:B------:R-:W-:Y:S01]  /*58e0*/  BPT.TRAP 0x1 ;  /* 0x000000040000795c */ /* 0x000fe20000300000 */
.L_x_26:
[----:B------:R-:W-:Y:S01]  /*58f0*/  UIADD3 UR11, UR11, 0x1, URZ ;  /* 0x000000010b0b7890 */ /* 0x000fe2000fffe03f */
[C---:B------:R-:W-:Y:S01]  /*5900*/  ISETP.GT.AND P1, PT, R0.reuse, 0x1, PT ;  /* 0x000000010000780c */ /* 0x040fe20003f24270 */
[----:B------:R-:W-:Y:S01]  /*5910*/  UIADD3 UR10, UR10, 0x1, URZ ;  /* 0x000000010a0a7890 */ /* 0x000fe2000fffe03f */
[----:B------:R-:W-:Y:S01]  /*5920*/  VIADD R0, R0, 0xffffffff ;  /* 0xffffffff00007836 */ /* 0x000fe20000000000 */
[----:B------:R-:W-:Y:S02]  /*5930*/  UISETP.NE.AND UP0, UPT, UR11, 0x2, UPT ;  /* 0x000000020b00788c */ /* 0x000fe4000bf05270 */
[----:B------:R-:W-:Y:S02]  /*5940*/  UISETP.NE.AND UP1, UPT, UR10, 0x2, UPT ;  /* 0x000000020a00788c */ /* 0x000fe4000bf25270 */
[----:B------:R-:W-:Y:S02]  /*5950*/  USEL UR4, URZ, 0x1, UP0 ;  /* 0x000000013f047887 */ /* 0x000fe40008000000 */
[----:B------:R-:W-:-:S02]  /*5960*/  USEL UR11, UR11, URZ, UP0 ;  /* 0x0000003f0b0b7287 */ /* 0x000fc40008000000 */
[----:B------:R-:W-:Y:S02]  /*5970*/  USEL UR10, UR10, URZ, UP1 ;  /* 0x0000003f0a0a7287 */ /* 0x000fe40008800000 */
[----:B------:R-:W-:Y:S01]  /*5980*/  LOP3.LUT R5, R5, UR4, RZ, 0x3c, !PT ;  /* 0x0000000405057c12 */ /* 0x000fe2000f8e3cff */
[----:B------:R-:W-:Y:S09]  /*5990*/  @P1 BRA `(.L_x_27) ;  /* 0xffffffdc00bc1947 */ /* 0x000ff2000383ffff */
.L_x_20:
[----:B01----:R-:W0:Y:S01]  /*59a0*/  LDC R0, c[0x0][0x28c] ;  /* 0x0000a300ff007b82 */ /* 0x003e220000000800 */
[----:B------:R1:W-:Y:S01]  /*59b0*/  SYNCS.ARRIVE.TRANS64.A1T0 RZ, [R115+UR50], RZ ;  /* 0x000000ff73ff79a7 */ /* 0x0003e20008100032 */
[----:B0-----:R-:W-:-:S13]  /*59c0*/  ISETP.GE.AND P1, PT, R0, 0x1, PT ;  /* 0x000000010000780c */ /* 0x001fda0003f26270 */
[----:B-1----:R-:W-:Y:S05]  /*59d0*/  @!P1 BRA `(.L_x_28) ;  /* 0x0000000000309947 */ /* 0x002fea0003800000 */
[----:B------:R-:W-:Y:S05]  /*59e0*/  @!P0 BRA `(.L_x_29) ;  /* 0x0000000000048947 */ /* 0x000fea0003800000 */
[----:B------:R-:W-:Y:S01]  /*59f0*/  BPT.TRAP 0x1 ;  /* 0x000000040000795c */ /* 0x000fe20000300000 */
.L_x_29:
[----:B------:R-:W-:Y:S02]  /*5a00*/  UIADD3 UR4, UR46, UR44, URZ ;  /* 0x0000002c2e047290 */ /* 0x000fe4000fffe03f */
[----:B------:R-:W-:Y:S02]  /*5a10*/  UISETP.GT.U32.AND UP0, UPT, UR39, 0x1, UPT ;  /* 0x000000012700788c */ /* 0x000fe4000bf04070 */
[----:B------:R-:W-:-:S04]  /*5a20*/  USHF.L.U32 UR4, UR4, 0x3, URZ ;  /* 0x0000000304047899 */ /* 0x000fc8000800063f */
[----:B------:R-:W-:Y:S01]  /*5a30*/  ULOP3.LUT UR4, UR4, 0x8, URZ, 0xc0, !UPT ;  /* 0x0000000804047892 */ /* 0x000fe2000f8ec03f */
[----:B------:R-:W-:-:S03]  /*5a40*/  PLOP3.LUT P0, PT, PT, PT, UP0, 0x80, 0x0 ;  /* 0x000000000000781c */ /* 0x000fc60003f0f008 */
[----:B------:R-:W-:-:S04]  /*5a50*/  UIADD3 UR4, UR40, 0x10, UR4 ;  /* 0x0000001028047890 */ /* 0x000fc8000fffe004 */
[----:B------:R-:W-:-:S09]  /*5a60*/  UPRMT UR4, URZ, 0x654, UR4 ;  /* 0x000006543f047896 */ /* 0x000fd20008000004 */
[----:B------:R-:W-:Y:S01]  /*5a70*/  SYNCS.ARRIVE.TRANS64.RED.A1T0 RZ, [UR4], RZ ;  /* 0x000000ffffff79a7 */ /* 0x000fe20008100404 */
[----:B------:R-:W-:Y:S05]  /*5a80*/  @P0 BRA `(.L_x_28) ;  /* 0x0000000000040947 */ /* 0x000fea0003800000 */
[----:B------:R-:W-:Y:S01]  /*5a90*/  BPT.TRAP 0x1 ;  /* 0x000000040000795c */ /* 0x000fe20000300000 */
.L_x_28:
[----:B------:R-:W-:Y:S02]  /*5aa0*/  SHF.L.U32 R0, R114, 0x1f, RZ ;  /* 0x0000001f72007819 */ /* 0x000fe400000006ff */
[----:B------:R-:W-:Y:S02]  /*5ab0*/  SHF.R.S32.HI R9, RZ, 0x1f, R19 ;  /* 0x0000001fff097819 */ /* 0x000fe40000011413 */
[----:B------:R-:W0:Y:S02]  /*5ac0*/  SYNCS.PHASECHK.TRANS64.TRYWAIT P0, [R111+URZ+0x8], R0 ;  /* 0x000008006f0075a7 */ /* 0x000e24000800017f */
[----:B0-----:R-:W-:Y:S05]  /*5ad0*/  @!P0 BRA `(.L_x_30) ;  /* 0x0000006800388947 */ /* 0x001fea0003800000 */
.L_x_214:
[----:B------:R-:W-:Y:S01]  /*5ae0*/  ULDC.64 UR4, c[0x0][0x5d0] ;  /* 0x0001740000047ab9 */ /* 0x000fe20000000a00 */
[----:B------:R-:W-:Y:S01]  /*5af0*/  ULDC UR6, c[0x0][0x284] ;  /* 0x0000a10000067ab9 */ /* 0x000fe20000000800 */
[----:B0-----:R-:W-:Y:S02]  /*5b00*/  IMAD R0, R9, UR4, RZ ;  /* 0x0000000409007c24 */ /* 0x001fe4000f8e02ff */
[----:B------:R-:W-:Y:S02]  /*5b10*/  IMAD R12, R2, 0xa0, RZ ;  /* 0x000000a0020c7824 */ /* 0x000fe400078e02ff */
[C---:B------:R-:W-:Y:S02]  /*5b20*/  IMAD R5, R19.reuse, UR5, R0 ;  /* 0x0000000513057c24 */ /* 0x040fe4000f8e0200 */
[----:B------:R-:W-:Y:S01]  /*5b30*/  IMAD.SHL.U32 R0, R18, 0x40, RZ ;  /* 0x0000004012007824 */ /* 0x000fe200078e00ff */
[----:B------:R-:W-:Y:S01]  /*5b40*/  SHF.R.S32.HI R13, RZ, 0x1f, R12 ;  /* 0x0000001fff0d7819 */ /* 0x000fe2000001140c */
[----:B------:R-:W-:Y:S01]  /*5b50*/  IMAD.WIDE.U32 R2, R19, UR4, R106 ;  /* 0x0000000413027c25 */ /* 0x000fe2000f8e006a */
[----:B------:R-:W-:-:S02]  /*5b60*/  ULDC.64 UR4, c[0x0][0x5c8] ;  /* 0x0001720000047ab9 */ /* 0x000fc40000000a00 */
[----:B------:R-:W-:Y:S01]  /*5b70*/  ISETP.GE.AND P0, PT, R0, UR6, PT ;  /* 0x0000000600007c0c */ /* 0x000fe2000bf06270 */
[----:B------:R-:W-:Y:S01]  /*5b80*/  ULDC UR6, c[0x0][0x288] ;  /* 0x0000a20000067ab9 */ /* 0x000fe20000000800 */
[----:B------:R-:W-:Y:S01]  /*5b90*/  IADD3 R4, P1, R12, R2, RZ ;  /* 0x000000020c047210 */ /* 0x000fe20007f3e0ff */
[----:B------:R-:W-:Y:S01]  /*5ba0*/  IMAD.WIDE R20, R18, 0x40, R104 ;  /* 0x0000004012147825 */ /* 0x000fe200078e0268 */
[----:B------:R-:W-:Y:S02]  /*5bb0*/  ISETP.GE.OR P0, PT, R12, UR6, P0 ;  /* 0x000000060c007c0c */ /* 0x000fe40008706670 */
[----:B------:R-:W-:Y:S01]  /*5bc0*/  IADD3.X R5, R13, R3, R5, P1, !PT ;  /* 0x000000030d057210 */ /* 0x000fe20000ffe405 */
[----:B------:R-:W-:-:S04]  /*5bd0*/  IMAD R7, R21, UR4, RZ ;  /* 0x0000000415077c24 */ /* 0x000fc8000f8e02ff */
[C---:B------:R-:W-:Y:S02]  /*5be0*/  IMAD R7, R20.reuse, UR5, R7 ;  /* 0x0000000514077c24 */ /* 0x040fe4000f8e0207 */
[----:B------:R-:W-:-:S04]  /*5bf0*/  IMAD.WIDE.U32 R4, R20, UR4, R4 ;  /* 0x0000000414047c25 */ /* 0x000fc8000f8e0004 */
[----:B------:R-:W-:Y:S05]  /*5c00*/  @P0 BRA `(.L_x_31) ;  /* 0x0000004c00980947 */ /* 0x000fea0003800000 */
[----:B-----5:R-:W-:Y:S01]  /*5c10*/  FSETP.NEU.AND P1, PT, R23, RZ, PT ;  /* 0x000000ff1700720b */ /* 0x020fe20003f2d000 */
[----:B------:R-:W-:Y:S01]  /*5c20*/  IMAD.IADD R18, R110, 0x1, -R12 ;  /* 0x000000016e127824 */ /* 0x000fe200078e0a0c */
[----:B------:R-:W-:Y:S01]  /*5c30*/  BSSY B0, `(.L_x_31) ;  /* 0x00004e3000007945 */ /* 0x000fe20003800000 */
[----:B------:R-:W-:Y:S02]  /*5c40*/  IMAD.IADD R0, R113, 0x1, -R0 ;  /* 0x0000000171007824 */ /* 0x000fe400078e0a00 */
[----:B------:R-:W-:Y:S01]  /*5c50*/  IMAD.IADD R7, R5, 0x1, R7 ;  /* 0x0000000105077824 */ /* 0x000fe200078e0207 */
[----:B------:R-:W-:-:S04]  /*5c60*/  ISETP.GT.AND P0, PT, R18, RZ, PT ;  /* 0x000000ff1200720c */ /* 0x000fc80003f04270 */
[----:B------:R-:W-:-:S03]  /*5c70*/  ISETP.GT.AND P2, PT, R0, RZ, P0 ;  /* 0x000000ff0000720c */ /* 0x000fc60000744270 */
[----:B------:R-:W-:Y:S10]  /*5c80*/  @!P1 BRA `(.L_x_32) ;  /* 0x0000003400bc9947 */ /* 0x000ff40003800000 */
[----:B------:R-:W0:Y:S01]  /*5c90*/  LDC.64 R118, c[0x0][0x5b8] ;  /* 0x00016e00ff767b82 */ /* 0x000e220000000a00 */
[----:B------:R-:W-:-:S07]  /*5ca0*/  ULDC.64 UR4, c[0x0][0x5c0] ;  /* 0x0001700000047ab9 */ /* 0x000fce0000000a00 */
[----:B------:R-:W1:Y:S08]  /*5cb0*/  LDC.64 R120, c[0x0][0x5b0] ;  /* 0x00016c00ff787b82 */ /* 0x000e700000000a00 */
[----:B------:R-:W2:Y:S01]  /*5cc0*/  LDC.64 R122, c[0x0][0x5a8] ;  /* 0x00016a00ff7a7b82 */ /* 0x000ea20000000a00 */
[-C--:B0-----:R-:W-:Y:S02]  /*5cd0*/  IMAD R6, R9, R118.reuse, RZ ;  /* 0x0000007609067224 */ /* 0x081fe400078e02ff */
[----:B------:R-:W-:-:S04]  /*5ce0*/  IMAD.WIDE.U32 R2, R19, R118, R106 ;  /* 0x0000007613027225 */ /* 0x000fc800078e006a */
[----:B------:R-:W-:Y:S01]  /*5cf0*/  IMAD R117, R19, R119, R6 ;  /* 0x0000007713757224 */ /* 0x000fe200078e0206 */
[----:B------:R-:W-:Y:S01]  /*5d00*/  IADD3 R8, P1, R12, R2, RZ ;  /* 0x000000020c087210 */ /* 0x000fe20007f3e0ff */
[----:B-1----:R-:W-:-:S03]  /*5d10*/  IMAD R2, R21, R120, RZ ;  /* 0x0000007815027224 */ /* 0x002fc600078e02ff */
[----:B------:R-:W-:Y:S01]  /*5d20*/  IADD3.X R9, R13, R3, R117, P1, !PT ;  /* 0x000000030d097210 */ /* 0x000fe20000ffe475 */
[C---:B------:R-:W-:Y:S02]  /*5d30*/  IMAD R119, R20.reuse, R121, R2 ;  /* 0x0000007914777224 */ /* 0x040fe400078e0202 */
[----:B------:R-:W-:-:S04]  /*5d40*/  IMAD.WIDE.U32 R2, R20, R120, R8 ;  /* 0x0000007814027225 */ /* 0x000fc800078e0008 */
[----:B------:R-:W-:Y:S01]  /*5d50*/  IMAD.IADD R3, R3, 0x1, R119 ;  /* 0x0000000103037824 */ /* 0x000fe200078e0277 */
[----:B--2---:R-:W-:-:S04]  /*5d60*/  LEA R10, P1, R2, R122, 0x1 ;  /* 0x0000007a020a7211 */ /* 0x004fc800078208ff */
[----:B------:R-:W-:-:S05]  /*5d70*/  LEA.HI.X R11, R2, R123, R3, 0x1, P1 ;  /* 0x0000007b020b7211 */ /* 0x000fca00008f0c03 */
[----:B------:R-:W2:Y:S01]  /*5d80*/  @P2 LDG.E.LTC128B.U16 R116, desc[UR52][R10.64] ;  /* 0x000000340a742981 */ /* 0x000ea2000c1e1520 */
[----:B------:R-:W-:Y:S01]  /*5d90*/  IMAD.WIDE.U32 R2, R20, R120, R12 ;  /* 0x0000007814027225 */ /* 0x000fe200078e000c */
[----:B------:R-:W-:Y:S02]  /*5da0*/  BSSY B1, `(.L_x_33) ;  /* 0x0000015000017945 */ /* 0x000fe40003800000 */
[----:B------:R-:W-:-:S04]  /*5db0*/  IADD3 R14, P1, R106, R2, RZ ;  /* 0x000000026a0e7210 */ /* 0x000fc80007f3e0ff */
[----:B------:R-:W-:Y:S02]  /*5dc0*/  IADD3.X R15, R107, R119, R3, P1, !PT ;  /* 0x000000776b0f7210 */ /* 0x000fe40000ffe403 */
[----:B------:R-:W-:Y:S01]  /*5dd0*/  LEA R6, P1, R4, UR4, 0x1 ;  /* 0x0000000404067c11 */ /* 0x000fe2000f8208ff */
[----:B------:R-:W-:-:S03]  /*5de0*/  IMAD.WIDE.U32 R14, R19, R118, R14 ;  /* 0x00000076130e7225 */ /* 0x000fc600078e000e */
[----:B------:R-:W-:Y:S02]  /*5df0*/  LEA.HI.X R7, R4, UR5, R7, 0x1, P1 ;  /* 0x0000000504077c11 */ /* 0x000fe400088f0c07 */
[----:B------:R-:W-:-:S04]  /*5e00*/  ISETP.GT.AND P1, PT, R18, 0x1, PT ;  /* 0x000000011200780c */ /* 0x000fc80003f24270 */
[----:B------:R-:W-:Y:S01]  /*5e10*/  ISETP.GT.AND P3, PT, R0, RZ, P1 ;  /* 0x000000ff0000720c */ /* 0x000fe20000f64270 */
[----:B--2---:R-:W-:-:S05]  /*5e20*/  HADD2.F32 R2, -RZ, R116.H0_H0 ;  /* 0x20000074ff027230 */ /* 0x004fca0000004100 */
[----:B------:R-:W-:Y:S01]  /*5e30*/  FMUL R3, R2, R23 ;  /* 0x0000001702037220 */ /* 0x000fe20000400000 */
[----:B------:R-:W-:-:S03]  /*5e40*/  LEA R2, P4, R14, R122, 0x1 ;  /* 0x0000007a0e027211 */ /* 0x000fc600078808ff */
[----:B------:R-:W-:-:S05]  /*5e50*/  FFMA R3, R88, R22, R3 ;  /* 0x0000001658037223 */ /* 0x000fca0000000003 */
[----:B------:R-:W-:Y:S01]  /*5e60*/  F2FP.F16.F32.PACK_AB R4, RZ, R3 ;  /* 0x00000003ff04723e */ /* 0x000fe200000000ff */
[----:B------:R-:W-:-:S03]  /*5e70*/  IMAD.IADD R3, R117, 0x1, R15 ;  /* 0x0000000175037824 */ /* 0x000fc600078e020f */
[----:B------:R-:W-:Y:S01]  /*5e80*/  PRMT R5, R4, 0x7610, R5 ;  /* 0x0000761004057816 */ /* 0x000fe20000000005 */
[----:B------:R-:W-:Y:S01]  /*5e90*/  IMAD.SHL.U32 R4, R120, 0x8, RZ ;  /* 0x0000000878047824 */ /* 0x000fe200078e00ff */
[----:B------:R-:W-:-:S03]  /*5ea0*/  LEA.HI.X R3, R14, R123, R3, 0x1, P4 ;  /* 0x0000007b0e037211 */ /* 0x000fc600020f0c03 */
[----:B------:R0:W-:Y:S02]  /*5eb0*/  @P2 STG.E.U16 desc[UR52][R6.64], R5 ;  /* 0x0000000506002986 */ /* 0x0001e4000c101534 */
[----:B0-----:R-:W-:Y:S01]  /*5ec0*/  SHF.L.U64.HI R5, R120, 0x3, R121 ;  /* 0x0000000378057819 */ /* 0x001fe20000010279 */
[----:B------:R-:W-:Y:S06]  /*5ed0*/  @!P3 BRA `(.L_x_34) ;  /* 0x000000000004b947 */ /* 0x000fec0003800000 */
[----:B------:R0:W5:Y:S02]  /*5ee0*/  LDG.E.LTC128B.U16 R116, desc[UR52][R2.64+0x2] ;  /* 0x0000023402747981 */ /* 0x000164000c1e1520 */
.L_x_34:
[----:B------:R-:W-:Y:S05]  /*5ef0*/  BSYNC B1 ;  /* 0x0000000000017941 */ /* 0x000fea0003800000 */
.L_x_33:
[----:B-----5:R-:W-:Y:S01]  /*5f00*/  HADD2.F32 R10, -RZ, R116.H0_H0 ;  /* 0x20000074ff0a7230 */ /* 0x020fe20000004100 */
[----:B------:R-:W-:Y:S01]  /*5f10*/  ISETP.GT.AND P0, PT, R0, 0x8, P0 ;  /* 0x000000080000780c */ /* 0x000fe20000704270 */
[----:B------:R-:W-:-:S04]  /*5f20*/  IMAD.WIDE.U32 R4, R20, R120, R4 ;  /* 0x0000007814047225 */ /* 0x000fc800078e0004 */
[----:B------:R-:W-:Y:S01]  /*5f30*/  FMUL R10, R10, R23 ;  /* 0x000000170a0a7220 */ /* 0x000fe20000400000 */
[----:B------:R-:W-:Y:S01]  /*5f40*/  IMAD.IADD R119, R119, 0x1, R5 ;  /* 0x0000000177777824 */ /* 0x000fe200078e0205 */
[----:B------:R-:W-:Y:S02]  /*5f50*/  IADD3 R5, P2, R8, R4, RZ ;  /* 0x0000000408057210 */ /* 0x000fe40007f5e0ff */
[----:B------:R-:W-:-:S03]  /*5f60*/  FFMA R89, R89, R22, R10 ;  /* 0x0000001659597223 */ /* 0x000fc6000000000a */
[----:B------:R-:W-:Y:S01]  /*5f70*/  IMAD.X R8, R119, 0x1, R9, P2 ;  /* 0x0000000177087824 */ /* 0x000fe200010e0609 */
[C---:B------:R-:W-:Y:S02]  /*5f80*/  LEA R10, P2, R5.reuse, R122, 0x1 ;  /* 0x0000007a050a7211 */ /* 0x040fe400078408ff */
[----:B------:R-:W-:Y:S02]  /*5f90*/  F2FP.F16.F32.PACK_AB R89, RZ, R89 ;  /* 0x00000059ff59723e */ /* 0x000fe400000000ff */
[----:B------:R-:W-:-:S03]  /*5fa0*/  LEA.HI.X R11, R5, R123, R8, 0x1, P2 ;  /* 0x0000007b050b7211 */ /* 0x000fc600010f0c08 */
[----:B------:R1:W-:Y:S04]  /*5fb0*/  @P3 STG.E.U16 desc[UR52][R6.64+0x2], R89 ;  /* 0x0000025906003986 */ /* 0x0003e8000c101534 */
[----:B------:R-:W2:Y:S01]  /*5fc0*/  @P0 LDG.E.LTC128B.U16 R116, desc[UR52][R10.64] ;  /* 0x000000340a740981 */ /* 0x000ea2000c1e1520 */
[----:B------:R-:W-:Y:S01]  /*5fd0*/  IADD3 R12, P2, P3, R106, R4, R12 ;  /* 0x000000046a0c7210 */ /* 0x000fe20007b5e00c */
[----:B------:R-:W-:Y:S01]  /*5fe0*/  BSSY B1, `(.L_x_35) ;  /* 0x0000011000017945 */ /* 0x000fe20003800000 */
[----:B------:R-:W-:Y:S02]  /*5ff0*/  SHF.L.U64.HI R9, R109, 0x1, R108 ;  /* 0x000000016d097819 */ /* 0x000fe4000001026c */
[----:B------:R-:W-:Y:S02]  /*6000*/  IADD3.X R13, R107, R119, R13, P2, P3 ;  /* 0x000000776b0d7210 */ /* 0x000fe400017e640d */
[----:B------:R-:W-:-:S02]  /*6010*/  LEA R8, P2, R109, R6, 0x1 ;  /* 0x000000066d087211 */ /* 0x000fc400078408ff */
[----:B------:R-:W-:Y:S01]  /*6020*/  ISETP.GT.AND P1, PT, R0, 0x8, P1 ;  /* 0x000000080000780c */ /* 0x000fe20000f24270 */
[----:B------:R-:W-:-:S04]  /*6030*/  IMAD.WIDE.U32 R12, R19, R118, R12 ;  /* 0x00000076130c7225 */ /* 0x000fc800078e000c */
[----:B------:R-:W-:Y:S02]  /*6040*/  IMAD.X R9, R9, 0x1, R7, P2 ;  /* 0x0000000109097824 */ /* 0x000fe400010e0607 */
[----:B------:R-:W-:Y:S02]  /*6050*/  IMAD.IADD R13, R117, 0x1, R13 ;  /* 0x00000001750d7824 */ /* 0x000fe400078e020d */
[----:B--2---:R-:W-:-:S05]  /*6060*/  HADD2.F32 R4, -RZ, R116.H0_H0 ;  /* 0x20000074ff047230 */ /* 0x004fca0000004100 */
[----:B------:R-:W-:Y:S01]  /*6070*/  FMUL R5, R4, R23 ;  /* 0x0000001704057220 */ /* 0x000fe20000400000 */
[----:B------:R-:W-:-:S03]  /*6080*/  LEA R4, P3, R12, R122, 0x1 ;  /* 0x0000007a0c047211 */ /* 0x000fc600078608ff */
[----:B------:R-:W-:-:S05]  /*6090*/  FFMA R5, R90, R22, R5 ;  /* 0x000000165a057223 */ /* 0x000fca0000000005 */
[----:B------:R-:W-:Y:S02]  /*60a0*/  F2FP.F16.F32.PACK_AB R10, RZ, R5 ;  /* 0x00000005ff0a723e */ /* 0x000fe400000000ff */
[----:B------:R-:W-:-:S03]  /*60b0*/  LEA.HI.X R5, R12, R123, R13, 0x1, P3 ;  /* 0x0000007b0c057211 */ /* 0x000fc600018f0c0d */
[----:B------:R1:W-:Y:S01]  /*60c0*/  @P0 STG.E.U16 desc[UR52][R8.64], R10 ;  /* 0x0000000a08000986 */ /* 0x0003e2000c101534 */
[----:B------:R-:W-:Y:S05]  /*60d0*/  @!P1 BRA `(.L_x_36) ;  /* 0x0000000000049947 */ /* 0x000fea0003800000 */
[----:B------:R2:W5:Y:S02]  /*60e0*/  LDG.E.LTC128B.U16 R116, desc[UR52][R4.64+0x2] ;  /* 0x0000023404747981 */ /* 0x000564000c1e1520 */
.L_x_36:
[----:B------:R-:W-:Y:S05]  /*60f0*/  BSYNC B1 ;  /* 0x0000000000017941 */ /* 0x000fea0003800000 */
.L_x_35:
[----:B-1---5:R-:W-:Y:S01]  /*6100*/  HADD2.F32 R10, -RZ, R116.H0_H0 ;  /* 0x20000074ff0a7230 */ /* 0x022fe20000004100 */
[----:B------:R-:W-:Y:S01]  /*6110*/  ISETP.GT.AND P0, PT, R18, 0x8, PT ;  /* 0x000000081200780c */ /* 0x000fe20003f04270 */
[----:B------:R-:W-:Y:S03]  /*6120*/  BSSY B1, `(.L_x_37) ;  /* 0x0000008000017945 */ /* 0x000fe60003800000 */
[----:B------:R-:W-:Y:S01]  /*6130*/  FMUL R10, R10, R23 ;  /* 0x000000170a0a7220 */ /* 0x000fe20000400000 */
[----:B------:R-:W-:-:S03]  /*6140*/  ISETP.GT.AND P2, PT, R0, RZ, P0 ;  /* 0x000000ff0000720c */ /* 0x000fc60000744270 */
[----:B------:R-:W-:-:S05]  /*6150*/  FFMA R10, R91, R22, R10 ;  /* 0x000000165b0a7223 */ /* 0x000fca000000000a */
[----:B------:R-:W-:-:S05]  /*6160*/  F2FP.F16.F32.PACK_AB R10, RZ, R10 ;  /* 0x0000000aff0a723e */ /* 0x000fca00000000ff */
[----:B------:R1:W-:Y:S01]  /*6170*/  @P1 STG.E.U16 desc[UR52][R8.64+0x2], R10 ;  /* 0x0000020a08001986 */ /* 0x0003e2000c101534 */
[----:B------:R-:W-:Y:S05]  /*6180*/  @!P2 BRA `(.L_x_38) ;  /* 0x000000000004a947 */ /* 0x000fea0003800000 */
[----:B------:R3:W5:Y:S02]  /*6190*/  LDG.E.LTC128B.U16 R116, desc[UR52][R2.64+0x10] ;  /* 0x0000103402747981 */ /* 0x000764000c1e1520 */
.L_x_38:
[----:B------:R-:W-:Y:S05]  /*61a0*/  BSYNC B1 ;  /* 0x0000000000017941 */ /* 0x000fea0003800000 */
.L_x_37:
        /* <DEDUP_REMOVED lines=10> */
.L_x_40:
[----:B------:R-:W-:Y:S05]  /*6250*/  BSYNC B1 ;  /* 0x0000000000017941 */ /* 0x000fea0003800000 */
.L_x_39:
[----:B-----5:R-:W-:Y:S01]  /*6260*/  HADD2.F32 R10, -RZ, R116.H0_H0 ;  /* 0x20000074ff0a7230 */ /* 0x020fe20000004100 */
[----:B------:R-:W-:Y:S01]  /*6270*/  ISETP.GT.AND P0, PT, R0, 0x8, P0 ;  /* 0x000000080000780c */ /* 0x000fe20000704270 */
[----:B------:R-:W-:Y:S03]  /*6280*/  BSSY B1, `(.L_x_41) ;  /* 0x0000007000017945 */ /* 0x000fe60003800000 */
[----:B------:R-:W-:-:S04]  /*6290*/  FMUL R10, R10, R23 ;  /* 0x000000170a0a7220 */ /* 0x000fc80000400000 */
[----:B------:R-:W-:-:S05]  /*62a0*/  FFMA R10, R93, R22, R10 ;  /* 0x000000165d0a7223 */ /* 0x000fca000000000a */
[----:B------:R-:W-:-:S05]  /*62b0*/  F2FP.F16.F32.PACK_AB R10, RZ, R10 ;  /* 0x0000000aff0a723e */ /* 0x000fca00000000ff */
[----:B------:R0:W-:Y:S01]  /*62c0*/  @P3 STG.E.U16 desc[UR52][R6.64+0x12], R10 ;  /* 0x0000120a06003986 */ /* 0x0001e2000c101534 */
[----:B------:R-:W-:Y:S05]  /*62d0*/  @!P0 BRA `(.L_x_42) ;  /* 0x0000000000048947 */ /* 0x000fea0003800000 */
[----:B------:R0:W5:Y:S02]  /*62e0*/  LDG.E.LTC128B.U16 R116, desc[UR52][R4.64+0x10] ;  /* 0x0000103404747981 */ /* 0x000164000c1e1520 */
.L_x_42:
[----:B------:R-:W-:Y:S05]  /*62f0*/  BSYNC B1 ;  /* 0x0000000000017941 */ /* 0x000fea0003800000 */
.L_x_41:
[----:B0----5:R-:W-:Y:S01]  /*6300*/  HADD2.F32 R10, -RZ, R116.H0_H0 ;  /* 0x20000074ff0a7230 */ /* 0x021fe20000004100 */
[----:B------:R-:W-:Y:S01]  /*6310*/  ISETP.GT.AND P1, PT, R0, 0x8, P1 ;  /* 0x000000080000780c */ /* 0x000fe20000f24270 */
[----:B------:R-:W-:Y:S03]  /*6320*/  BSSY B1, `(.L_x_43) ;  /* 0x0000007000017945 */ /* 0x000fe60003800000 */
[----:B-1----:R-:W-:-:S04]  /*6330*/  FMUL R11, R10, R23 ;  /* 0x000000170a0b7220 */ /* 0x002fc80000400000 */
[----:B------:R-:W-:-:S05]  /*6340*/  FFMA R11, R94, R22, R11 ;  /* 0x000000165e0b7223 */ /* 0x000fca000000000b */
[----:B------:R-:W-:-:S05]  /*6350*/  F2FP.F16.F32.PACK_AB R11, RZ, R11 ;  /* 0x0000000bff0b723e */ /* 0x000fca00000000ff */
[----:B------:R0:W-:Y:S01]  /*6360*/  @P0 STG.E.U16 desc[UR52][R8.64+0x10], R11 ;  /* 0x0000100b08000986 */ /* 0x0001e2000c101534 */
[----:B------:R-:W-:Y:S05]  /*6370*/  @!P1 BRA `(.L_x_44) ;  /* 0x0000000000049947 */ /* 0x000fea0003800000 */
[----:B------:R1:W5:Y:S02]  /*6380*/  LDG.E.LTC128B.U16 R116, desc[UR52][R4.64+0x12] ;  /* 0x0000123404747981 */ /* 0x000364000c1e1520 */
.L_x_44:
[----:B------:R-:W-:Y:S05]  /*6390*/  BSYNC B1 ;  /* 0x0000000000017941 */ /* 0x000fea0003800000 */
.L_x_43:
[----:B-----5:R-:W-:Y:S01]  /*63a0*/  HADD2.F32 R10, -RZ, R116.H0_H0 ;  /* 0x20000074ff0a7230 */ /* 0x020fe20000004100 */
        /* <DEDUP_REMOVED lines=9> */
.L_x_46:
[----:B------:R-:W-:Y:S05]  /*6440*/  BSYNC B1 ;  /* 0x0000000000017941 */ /* 0x000fea0003800000 */
.L_x_45:
[----:B0----5:R-:W-:Y:S01]  /*6450*/  HADD2.F32 R10, -RZ, R116.H0_H0 ;  /* 0x20000074ff0a7230 */ /* 0x021fe20000004100 */
        /* <DEDUP_REMOVED lines=9> */
.L_x_48:
[----:B------:R-:W-:Y:S05]  /*64f0*/  BSYNC B1 ;  /* 0x0000000000017941 */ /* 0x000fea0003800000 */
.L_x_47:
        /* <DEDUP_REMOVED lines=9> */
.L_x_50:
[----:B------:R-:W-:Y:S05]  /*6590*/  BSYNC B1 ;  /* 0x0000000000017941 */ /* 0x000fea0003800000 */
.L_x_49:
[----:B0----5:R-:W-:Y:S01]  /*65a0*/  HADD2.F32 R10, -RZ, R116.H0_H0 ;  /* 0x20000074ff0a7230 */ /* 0x021fe20000004100 */
        /* <DEDUP_REMOVED lines=8> */
.L_x_52:
[----:B------:R-:W-:Y:S05]  /*6630*/  BSYNC B1 ;  /* 0x0000000000017941 */ /* 0x000fea0003800000 */
.L_x_51:
        /* <DEDUP_REMOVED lines=10> */
.L_x_54:
[----:B------:R-:W-:Y:S05]  /*66e0*/  BSYNC B1 ;  /* 0x0000000000017941 */ /* 0x000fea0003800000 */
.L_x_53:
        /* <DEDUP_REMOVED lines=10> */
.L_x_56:
[----:B------:R-:W-:Y:S05]  /*6790*/  BSYNC B1 ;  /* 0x0000000000017941 */ /* 0x000fea0003800000 */
.L_x_55:
        /* <DEDUP_REMOVED lines=9> */
.L_x_58:
[----:B------:R-:W-:Y:S05]  /*6830*/  BSYNC B1 ;  /* 0x0000000000017941 */ /* 0x000fea0003800000 */
.L_x_57:
        /* <DEDUP_REMOVED lines=9> */
.L_x_60:
[----:B------:R-:W-:Y:S05]  /*68d0*/  BSYNC B1 ;  /* 0x0000000000017941 */ /* 0x000fea0003800000 */
.L_x_59:
        /* <DEDUP_REMOVED lines=10> */
.L_x_62:
[----:B------:R-:W-:Y:S05]  /*6980*/  BSYNC B1 ;  /* 0x0000000000017941 */ /* 0x000fea0003800000 */
.L_x_61:
        /* <DEDUP_REMOVED lines=10> */
.L_x_64:
[----:B------:R-:W-:Y:S05]  /*6a30*/  BSYNC B1 ;  /* 0x0000000000017941 */ /* 0x000fea0003800000 */
.L_x_63:
        /* <DEDUP_REMOVED lines=9> */
.L_x_66:
[----:B------:R-:W-:Y:S05]  /*6ad0*/  BSYNC B1 ;  /* 0x0000000000017941 */ /* 0x000fea0003800000 */
.L_x_65:
        /* <DEDUP_REMOVED lines=9> */
.L_x_68:
[----:B------:R-:W-:Y:S05]  /*6b70*/  BSYNC B1 ;  /* 0x0000000000017941 */ /* 0x000fea0003800000 */
.L_x_67:
        /* <DEDUP_REMOVED lines=10> */
.L_x_70:
[----:B------:R-:W-:Y:S05]  /*6c20*/  BSYNC B1 ;  /* 0x0000000000017941 */ /* 0x000fea0003800000 */
.L_x_69:
        /* <DEDUP_REMOVED lines=10> */
.L_x_72:
[----:B------:R-:W-:Y:S05]  /*6cd0*/  BSYNC B1 ;  /* 0x0000000000017941 */ /* 0x000fea0003800000 */
.L_x_71:
        /* <DEDUP_REMOVED lines=9> */
.L_x_74:
[----:B------:R-:W-:Y:S05]  /*6d70*/  BSYNC B1 ;  /* 0x0000000000017941 */ /* 0x000fea0003800000 */
.L_x_73:
        /* <DEDUP_REMOVED lines=9> */
.L_x_76:
[----:B------:R-:W-:Y:S05]  /*6e10*/  BSYNC B1 ;  /* 0x0000000000017941 */ /* 0x000fea0003800000 */
.L_x_75:
        /* <DEDUP_REMOVED lines=10> */
.L_x_78:
[----:B------:R-:W-:Y:S05]  /*6ec0*/  BSYNC B1 ;  /* 0x0000000000017941 */ /* 0x000fea0003800000 */
.L_x_77:
        /* <DEDUP_REMOVED lines=10> */
.L_x_80:
[----:B------:R-:W-:Y:S05]  /*6f70*/  BSYNC B1 ;  /* 0x0000000000017941 */ /* 0x000fea0003800000 */
.L_x_79:
        /* <DEDUP_REMOVED lines=9> */
.L_x_82:
[----:B------:R-:W-:Y:S05]  /*7010*/  BSYNC B1 ;  /* 0x0000000000017941 */ /* 0x000fea0003800000 */
.L_x_81:
        /* <DEDUP_REMOVED lines=9> */
.L_x_84:
[----:B------:R-:W-:Y:S05]  /*70b0*/  BSYNC B1 ;  /* 0x0000000000017941 */ /* 0x000fea0003800000 */
.L_x_83:
        /* <DEDUP_REMOVED lines=10> */
.L_x_86:
[----:B------:R-:W-:Y:S05]  /*7160*/  BSYNC B1 ;  /* 0x0000000000017941 */ /* 0x000fea0003800000 */
.L_x_85:
        /* <DEDUP_REMOVED lines=10> */
.L_x_88:
[----:B------:R-:W-:Y:S05]  /*7210*/  BSYNC B1 ;  /* 0x0000000000017941 */ /* 0x000fea0003800000 */
.L_x_87:
        /* <DEDUP_REMOVED lines=9> */
.L_x_90:
[----:B------:R-:W-:Y:S05]  /*72b0*/  BSYNC B1 ;  /* 0x0000000000017941 */ /* 0x000fea0003800000 */
.L_x_89:
        /* <DEDUP_REMOVED lines=9> */
.L_x_92:
[----:B------:R-:W-:Y:S05]  /*7350*/  BSYNC B1 ;  /* 0x0000000000017941 */ /* 0x000fea0003800000 */
.L_x_91:
        /* <DEDUP_REMOVED lines=10> */
.L_x_94:
[----:B------:R-:W-:Y:S05]  /*7400*/  BSYNC B1 ;  /* 0x0000000000017941 */ /* 0x000fea0003800000 */
.L_x_93:
        /* <DEDUP_REMOVED lines=10> */
.L_x_96:
[----:B------:R-:W-:Y:S05]  /*74b0*/  BSYNC B1 ;  /* 0x0000000000017941 */ /* 0x000fea0003800000 */
.L_x_95:
        /* <DEDUP_REMOVED lines=9> */
.L_x_98:
[----:B------:R-:W-:Y:S05]  /*7550*/  BSYNC B1 ;  /* 0x0000000000017941 */ /* 0x000fea0003800000 */
.L_x_97:
        /* <DEDUP_REMOVED lines=9> */
.L_x_100:
[----:B------:R-:W-:Y:S05]  /*75f0*/  BSYNC B1 ;  /* 0x0000000000017941 */ /* 0x000fea0003800000 */
.L_x_99:
        /* <DEDUP_REMOVED lines=10> */
.L_x_102:
[----:B------:R-:W-:Y:S05]  /*76a0*/  BSYNC B1 ;  /* 0x0000000000017941 */ /* 0x000fea0003800000 */
.L_x_101:
        /* <DEDUP_REMOVED lines=10> */
.L_x_104:
[----:B------:R-:W-:Y:S05]  /*7750*/  BSYNC B1 ;  /* 0x0000000000017941 */ /* 0x000fea0003800000 */
.L_x_103:
        /* <DEDUP_REMOVED lines=9> */
.L_x_106:
[----:B------:R-:W-:Y:S05]  /*77f0*/  BSYNC B1 ;  /* 0x0000000000017941 */ /* 0x000fea0003800000 */
.L_x_105:
        /* <DEDUP_REMOVED lines=9> */
.L_x_108:
[----:B------:R-:W-:Y:S05]  /*7890*/  BSYNC B1 ;  /* 0x0000000000017941 */ /* 0x000fea0003800000 */
.L_x_107:
        /* <DEDUP_REMOVED lines=10> */
.L_x_110:
[----:B------:R-:W-:Y:S05]  /*7940*/  BSYNC B1 ;  /* 0x0000000000017941 */ /* 0x000fea0003800000 */
.L_x_109:
        /* <DEDUP_REMOVED lines=10> */
.L_x_112:
[----:B------:R-:W-:Y:S05]  /*79f0*/  BSYNC B1 ;  /* 0x0000000000017941 */ /* 0x000fea0003800000 */
.L_x_111:
        /* <DEDUP_REMOVED lines=9> */
.L_x_114:
[----:B------:R-:W-:Y:S05]  /*7a90*/  BSYNC B1 ;  /* 0x0000000000017941 */ /* 0x000fea0003800000 */
.L_x_113:
        /* <DEDUP_REMOVED lines=9> */
.L_x_116:
[----:B------:R-:W-:Y:S05]  /*7b30*/  BSYNC B1 ;  /* 0x0000000000017941 */ /* 0x000fea0003800000 */
.L_x_115:
        /* <DEDUP_REMOVED lines=10> */
.L_x_118:
[----:B------:R-:W-:Y:S05]  /*7be0*/  BSYNC B1 ;  /* 0x0000000000017941 */ /* 0x000fea0003800000 */
.L_x_117:
        /* <DEDUP_REMOVED lines=10> */
.L_x_120:
[----:B------:R-:W-:Y:S05]  /*7c90*/  BSYNC B1 ;  /* 0x0000000000017941 */ /* 0x000fea0003800000 */
.L_x_119:
        /* <DEDUP_REMOVED lines=9> */
.L_x_122:
[----:B------:R-:W-:Y:S05]  /*7d30*/  BSYNC B1 ;  /* 0x0000000000017941 */ /* 0x000fea0003800000 */
.L_x_121:
        /* <DEDUP_REMOVED lines=9> */
.L_x_124:
[----:B------:R-:W-:Y:S05]  /*7dd0*/  BSYNC B1 ;  /* 0x0000000000017941 */ /* 0x000fea0003800000 */
.L_x_123:
        /* <DEDUP_REMOVED lines=10> */
.L_x_126:
[----:B------:R-:W-:Y:S05]  /*7e80*/  BSYNC B1 ;  /* 0x0000000000017941 */ /* 0x000fea0003800000 */
.L_x_125:
        /* <DEDUP_REMOVED lines=10> */
.L_x_128:
[----:B------:R-:W-:Y:S05]  /*7f30*/  BSYNC B1 ;  /* 0x0000000000017941 */ /* 0x000fea0003800000 */
.L_x_127:
        /* <DEDUP_REMOVED lines=9> */
.L_x_130:
[----:B------:R-:W-:Y:S05]  /*7fd0*/  BSYNC B1 ;  /* 0x0000000000017941 */ /* 0x000fea0003800000 */
.L_x_129:
        /* <DEDUP_REMOVED lines=9> */
.L_x_132:
[----:B------:R-:W-:Y:S05]  /*8070*/  BSYNC B1 ;  /* 0x0000000000017941 */ /* 0x000fea0003800000 */
.L_x_131:
        /* <DEDUP_REMOVED lines=10> */
.L_x_134:
[----:B------:R-:W-:Y:S05]  /*8120*/  BSYNC B1 ;  /* 0x0000000000017941 */ /* 0x000fea0003800000 */
.L_x_133:
        /* <DEDUP_REMOVED lines=10> */
.L_x_136:
[----:B------:R-:W-:Y:S05]  /*81d0*/  BSYNC B1 ;  /* 0x0000000000017941 */ /* 0x000fea0003800000 */
.L_x_135:
        /* <DEDUP_REMOVED lines=9> */
.L_x_138:
[----:B------:R-:W-:Y:S05]  /*8270*/  BSYNC B1 ;  /* 0x0000000000017941 */ /* 0x000fea0003800000 */
.L_x_137:
        /* <DEDUP_REMOVED lines=9> */
.L_x_140:
[----:B------:R-:W-:Y:S05]  /*8310*/  BSYNC B1 ;  /* 0x0000000000017941 */ /* 0x000fea0003800000 */
.L_x_139:
        /* <DEDUP_REMOVED lines=10> */
.L_x_142:
[----:B------:R-:W-:Y:S05]  /*83c0*/  BSYNC B1 ;  /* 0x0000000000017941 */ /* 0x000fea0003800000 */
.L_x_141:
        /* <DEDUP_REMOVED lines=10> */
.L_x_144:
[----:B------:R-:W-:Y:S05]  /*8470*/  BSYNC B1 ;  /* 0x0000000000017941 */ /* 0x000fea0003800000 */
.L_x_143:
        /* <DEDUP_REMOVED lines=9> */
.L_x_146:
[----:B------:R-:W-:Y:S05]  /*8510*/  BSYNC B1 ;  /* 0x0000000000017941 */ /* 0x000fea0003800000 */
.L_x_145:
        /* <DEDUP_REMOVED lines=9> */
.L_x_148:
[----:B------:R-:W-:Y:S05]  /*85b0*/  BSYNC B1 ;  /* 0x0000000000017941 */ /* 0x000fea0003800000 */
.L_x_147:
        /* <DEDUP_REMOVED lines=10> */
.L_x_150:
[----:B------:R-:W-:Y:S05]  /*8660*/  BSYNC B1 ;  /* 0x0000000000017941 */ /* 0x000fea0003800000 */
.L_x_149:
        /* <DEDUP_REMOVED lines=10> */
.L_x_152:
[----:B------:R-:W-:Y:S05]  /*8710*/  BSYNC B1 ;  /* 0x0000000000017941 */ /* 0x000fea0003800000 */
.L_x_151:
        /* <DEDUP_REMOVED lines=9> */
.L_x_154:
[----:B------:R-:W-:Y:S05]  /*87b0*/  BSYNC B1 ;  /* 0x0000000000017941 */ /* 0x000fea0003800000 */
.L_x_153:
        /* <DEDUP_REMOVED lines=9> */
.L_x_156:
[----:B------:R-:W-:Y:S05]  /*8850*/  BSYNC B1 ;  /* 0x0000000000017941 */ /* 0x000fea0003800000 */
.L_x_155:
        /* <DEDUP_REMOVED lines=10> */
.L_x_158:
[----:B------:R-:W-:Y:S05]  /*8900*/  BSYNC B1 ;  /* 0x0000000000017941 */ /* 0x000fea0003800000 */
.L_x_157:
        /* <DEDUP_REMOVED lines=10> */
.L_x_160:
[----:B------:R-:W-:Y:S05]  /*89b0*/  BSYNC B1 ;  /* 0x0000000000017941 */ /* 0x000fea0003800000 */
.L_x_159:
        /* <DEDUP_REMOVED lines=9> */
.L_x_162:
[----:B------:R-:W-:Y:S05]  /*8a50*/  BSYNC B1 ;  /* 0x0000000000017941 */ /* 0x000fea0003800000 */
.L_x_161:
        /* <DEDUP_REMOVED lines=9> */
.L_x_164:
[----:B------:R-:W-:Y:S05]  /*8af0*/  BSYNC B1 ;  /* 0x0000000000017941 */ /* 0x000fea0003800000 */
.L_x_163:
        /* <DEDUP_REMOVED lines=10> */
.L_x_166:
[----:B------:R-:W-:Y:S05]  /*8ba0*/  BSYNC B1 ;  /* 0x0000000000017941 */ /* 0x000fea0003800000 */
.L_x_165:
        /* <DEDUP_REMOVED lines=10> */
.L_x_168:
[----:B------:R-:W-:Y:S05]  /*8c50*/  BSYNC B1 ;  /* 0x0000000000017941 */ /* 0x000fea0003800000 */
.L_x_167:
        /* <DEDUP_REMOVED lines=9> */
.L_x_170:
[----:B------:R-:W-:Y:S05]  /*8cf0*/  BSYNC B1 ;  /* 0x0000000000017941 */ /* 0x000fea0003800000 */
.L_x_169:
        /* <DEDUP_REMOVED lines=9> */
.L_x_172:
[----:B------:R-:W-:Y:S05]  /*8d90*/  BSYNC B1 ;  /* 0x0000000000017941 */ /* 0x000fea0003800000 */
.L_x_171:
        /* <DEDUP_REMOVED lines=10> */
.L_x_174:
[----:B------:R-:W-:Y:S05]  /*8e40*/  BSYNC B1 ;  /* 0x0000000000017941 */ /* 0x000fea0003800000 */
.L_x_173:
        /* <DEDUP_REMOVED lines=10> */
.L_x_176:
[----:B------:R-:W-:Y:S05]  /*8ef0*/  BSYNC B1 ;  /* 0x0000000000017941 */ /* 0x000fea0003800000 */
.L_x_175:
        /* <DEDUP_REMOVED lines=9> */
.L_x_178:
[----:B------:R-:W-:Y:S05]  /*8f90*/  BSYNC B1 ;  /* 0x0000000000017941 */ /* 0x000fea0003800000 */
.L_x_177:
        /* <DEDUP_REMOVED lines=9> */
.L_x_180:
[----:B------:R-:W-:Y:S05]  /*9030*/  BSYNC B1 ;  /* 0x0000000000017941 */ /* 0x000fea0003800000 */
.L_x_179:
        /* <DEDUP_REMOVED lines=10> */
.L_x_182:
[----:B------:R-:W-:Y:S05]  /*90e0*/  BSYNC B1 ;  /* 0x0000000000017941 */ /* 0x000fea0003800000 */
.L_x_181:
        /* <DEDUP_REMOVED lines=10> */
.L_x_184:
[----:B------:R-:W-:Y:S05]  /*9190*/  BSYNC B1 ;  /* 0x0000000000017941 */ /* 0x000fea0003800000 */
.L_x_183:
[----:B0--345:R-:W-:Y:S01]  /*91a0*/  HADD2.F32 R2, -RZ, R116.H0_H0 ;  /* 0x20000074ff027230 */ /* 0x039fe20000004100 */
        /* <DEDUP_REMOVED lines=8> */
.L_x_186:
[----:B------:R-:W-:Y:S05]  /*9230*/  BSYNC B1 ;  /* 0x0000000000017941 */ /* 0x000fea0003800000 */
.L_x_185:
[----:B0----5:R-:W-:Y:S01]  /*9240*/  HADD2.F32 R2, -RZ, R116.H0_H0 ;  /* 0x20000074ff027230 */ /* 0x021fe20000004100 */
[----:B------:R-:W-:Y:S01]  /*9250*/  ISETP.GT.AND P1, PT, R0, 0x8, P1 ;  /* 0x000000080000780c */ /* 0x000fe20000f24270 */
[----:B------:R-:W-:Y:S03]  /*9260*/  BSSY B1, `(.L_x_187) ;  /* 0x000000a000017945 */ /* 0x000fe60003800000 */
[----:B------:R-:W-:Y:S01]  /*9270*/  FMUL R3, R2, R23 ;  /* 0x0000001702037220 */ /* 0x000fe20000400000 */
[----:B------:R-:W-:-:S03]  /*9280*/  @P0 IMAD.MOV.U32 R2, RZ, RZ, R8 ;  /* 0x000000ffff020224 */ /* 0x000fc600078e0008 */
[----:B------:R-:W-:-:S05]  /*9290*/  FFMA R3, R38, R22, R3 ;  /* 0x0000001626037223 */ /* 0x000fca0000000003 */
[----:B------:R-:W-:-:S04]  /*92a0*/  F2FP.F16.F32.PACK_AB R3, RZ, R3 ;  /* 0x00000003ff03723e */ /* 0x000fc800000000ff */
[----:B------:R-:W-:Y:S01]  /*92b0*/  PRMT R6, R3, 0x7610, R6 ;  /* 0x0000761003067816 */ /* 0x000fe20000000006 */
[----:B------:R-:W-:-:S05]  /*92c0*/  @P0 IMAD.MOV.U32 R3, RZ, RZ, R9 ;  /* 0x000000ffff030224 */ /* 0x000fca00078e0009 */
[----:B------:R0:W-:Y:S01]  /*92d0*/  @P0 STG.E.U16 desc[UR52][R2.64+0x130], R6 ;  /* 0x0001300602000986 */ /* 0x0001e2000c101534 */
[----:B------:R-:W-:Y:S05]  /*92e0*/  @!P1 BRA `(.L_x_188) ;  /* 0x0000000000049947 */ /* 0x000fea0003800000 */
[----:B------:R4:W5:Y:S02]  /*92f0*/  LDG.E.LTC128B.U16 R116, desc[UR52][R4.64+0x132] ;  /* 0x0001323404747981 */ /* 0x000964000c1e1520 */
.L_x_188:
[----:B------:R-:W-:Y:S05]  /*9300*/  BSYNC B1 ;  /* 0x0000000000017941 */ /* 0x000fea0003800000 */
.L_x_187:
[----:B------:R-:W-:Y:S05]  /*9310*/  @!P1 BRA `(.L_x_189) ;  /* 0x0000001400d09947 */ /* 0x000fea0003800000 */
[----:B-----5:R-:W-:-:S05]  /*9320*/  HADD2.F32 R116, -RZ, R116.H0_H0 ;  /* 0x20000074ff747230 */ /* 0x020fca0000004100 */
[----:B------:R-:W-:-:S04]  /*9330*/  FMUL R116, R116, R23 ;  /* 0x0000001774747220 */ /* 0x000fc80000400000 */
[----:B------:R-:W-:-:S05]  /*9340*/  FFMA R116, R39, R22, R116 ;  /* 0x0000001627747223 */ /* 0x000fca0000000074 */
[----:B------:R-:W-:-:S05]  /*9350*/  F2FP.F16.F32.PACK_AB R116, RZ, R116 ;  /* 0x00000074ff74723e */ /* 0x000fca00000000ff */
[----:B------:R0:W-:Y:S01]  /*9360*/  STG.E.U16 desc[UR52][R8.64+0x132], R116 ;  /* 0x0001327408007986 */ /* 0x0001e2000c101534 */
[----:B------:R-:W-:Y:S05]  /*9370*/  BRA `(.L_x_189) ;  /* 0x0000001400b87947 */ /* 0x000fea0003800000 */
.L_x_32:
[----:B------:R-:W-:Y:S01]  /*9380*/  ULDC.64 UR4, c[0x0][0x5c0] ;  /* 0x0001700000047ab9 */ /* 0x000fe20000000a00 */
[----:B------:R-:W-:Y:S01]  /*9390*/  ISETP.GT.AND P3, PT, R18, 0x1, PT ;  /* 0x000000011200780c */ /* 0x000fe20003f64270 */
[-C--:B------:R-:W-:Y:S01]  /*93a0*/  FMUL R88, R88, R22.reuse ;  /* 0x0000001658587220 */ /* 0x080fe20000400000 */
[----:B------:R-:W-:Y:S01]  /*93b0*/  LEA R2, P1, R4, UR4, 0x1 ;  /* 0x0000000404027c11 */ /* 0x000fe2000f8208ff */
[-C--:B------:R-:W-:Y:S01]  /*93c0*/  FMUL R89, R89, R22.reuse ;  /* 0x0000001659597220 */ /* 0x080fe20000400000 */
[----:B------:R-:W-:Y:S01]  /*93d0*/  SHF.L.U64.HI R5, R109, 0x1, R108 ;  /* 0x000000016d057819 */ /* 0x000fe2000001026c */
[-C--:B------:R-:W-:Y:S01]  /*93e0*/  FMUL R90, R90, R22.reuse ;  /* 0x000000165a5a7220 */ /* 0x080fe20000400000 */
[----:B------:R-:W-:Y:S01]  /*93f0*/  LEA.HI.X R3, R4, UR5, R7, 0x1, P1 ;  /* 0x0000000504037c11 */ /* 0x000fe200088f0c07 */
[-C--:B------:R-:W-:Y:S01]  /*9400*/  FMUL R91, R91, R22.reuse ;  /* 0x000000165b5b7220 */ /* 0x080fe20000400000 */
[----:B------:R-:W-:Y:S01]  /*9410*/  ISETP.GT.AND P1, PT, R0, RZ, P3 ;  /* 0x000000ff0000720c */ /* 0x000fe20001f24270 */
[----:B------:R-:W-:Y:S01]  /*9420*/  FMUL R92, R92, R22 ;  /* 0x000000165c5c7220 */ /* 0x000fe20000400000 */
[----:B------:R-:W-:Y:S01]  /*9430*/  F2FP.F16.F32.PACK_AB R88, RZ, R88 ;  /* 0x00000058ff58723e */ /* 0x000fe200000000ff */
[-C--:B------:R-:W-:Y:S01]  /*9440*/  FMUL R93, R93, R22.reuse ;  /* 0x000000165d5d7220 */ /* 0x080fe20000400000 */
[----:B------:R-:W-:Y:S01]  /*9450*/  F2FP.F16.F32.PACK_AB R89, RZ, R89 ;  /* 0x00000059ff59723e */ /* 0x000fe200000000ff */
[----:B------:R-:W-:Y:S01]  /*9460*/  FMUL R94, R94, R22 ;  /* 0x000000165e5e7220 */ /* 0x000fe20000400000 */
[----:B------:R-:W-:Y:S01]  /*9470*/  LEA R4, P5, R109, R2, 0x1 ;  /* 0x000000026d047211 */ /* 0x000fe200078a08ff */
[----:B------:R-:W-:Y:S01]  /*9480*/  @P2 STG.E.U16 desc[UR52][R2.64], R88 ;  /* 0x0000005802002986 */ /* 0x000fe2000c101534 */
[----:B------:R-:W-:Y:S01]  /*9490*/  ISETP.GT.AND P2, PT, R18, 0x8, PT ;  /* 0x000000081200780c */ /* 0x000fe20003f44270 */
[-C--:B------:R-:W-:Y:S01]  /*94a0*/  FMUL R95, R95, R22.reuse ;  /* 0x000000165f5f7220 */ /* 0x080fe20000400000 */
[C---:B------:R-:W-:Y:S01]  /*94b0*/  ISETP.GT.AND P3, PT, R0.reuse, 0x8, P3 ;  /* 0x000000080000780c */ /* 0x040fe20001f64270 */
[----:B------:R-:W-:Y:S01]  /*94c0*/  IMAD.X R5, R5, 0x1, R3, P5 ;  /* 0x0000000105057824 */ /* 0x000fe200028e0603 */
[C---:B------:R-:W-:Y:S01]  /*94d0*/  ISETP.GT.AND P4, PT, R0.reuse, RZ, P2 ;  /* 0x000000ff0000720c */ /* 0x040fe20001784270 */
[----:B------:R-:W-:Y:S01]  /*94e0*/  @P1 STG.E.U16 desc[UR52][R2.64+0x2], R89 ;  /* 0x0000025902001986 */ /* 0x000fe2000c101534 */
[----:B------:R-:W-:Y:S01]  /*94f0*/  ISETP.GT.AND P1, PT, R0, 0x8, P0 ;  /* 0x000000080000780c */ /* 0x000fe20000724270 */
[-C--:B------:R-:W-:Y:S01]  /*9500*/  FMUL R96, R96, R22.reuse ;  /* 0x0000001660607220 */ /* 0x080fe20000400000 */
[----:B------:R-:W-:Y:S01]  /*9510*/  ISETP.GT.AND P0, PT, R18, 0x9, PT ;  /* 0x000000091200780c */ /* 0x000fe20003f04270 */
[----:B------:R-:W-:Y:S01]  /*9520*/  FMUL R97, R97, R22 ;  /* 0x0000001661617220 */ /* 0x000fe20000400000 */
[----:B------:R-:W-:Y:S01]  /*9530*/  F2FP.F16.F32.PACK_AB R90, RZ, R90 ;  /* 0x0000005aff5a723e */ /* 0x000fe200000000ff */
[-C--:B------:R-:W-:Y:S01]  /*9540*/  FMUL R98, R98, R22.reuse ;  /* 0x0000001662627220 */ /* 0x080fe20000400000 */
[----:B------:R-:W-:Y:S01]  /*9550*/  ISETP.GT.AND P5, PT, R0, RZ, P0 ;  /* 0x000000ff0000720c */ /* 0x000fe200007a4270 */
[-C--:B------:R-:W-:Y:S01]  /*9560*/  FMUL R99, R99, R22.reuse ;  /* 0x0000001663637220 */ /* 0x080fe20000400000 */
[----:B------:R-:W-:Y:S01]  /*9570*/  F2FP.F16.F32.PACK_AB R91, RZ, R91 ;  /* 0x0000005bff5b723e */ /* 0x000fe200000000ff */
[----:B------:R-:W-:Y:S01]  /*9580*/  FMUL R100, R100, R22 ;  /* 0x0000001664647220 */ /* 0x000fe20000400000 */
[----:B------:R-:W-:Y:S01]  /*9590*/  F2FP.F16.F32.PACK_AB R92, RZ, R92 ;  /* 0x0000005cff5c723e */ /* 0x000fe200000000ff */
[-C--:B------:R-:W-:Y:S01]  /*95a0*/  FMUL R101, R101, R22.reuse ;  /* 0x0000001665657220 */ /* 0x080fe20000400000 */
[----:B------:R-:W-:Y:S01]  /*95b0*/  F2FP.F16.F32.PACK_AB R93, RZ, R93 ;  /* 0x0000005dff5d723e */ /* 0x000fe200000000ff */
[----:B------:R-:W-:Y:S01]  /*95c0*/  @P1 STG.E.U16 desc[UR52][R4.64], R90 ;  /* 0x0000005a04001986 */ /* 0x000fe2000c101534 */
[----:B------:R-:W-:Y:S01]  /*95d0*/  ISETP.GT.AND P1, PT, R0, 0x8, P2 ;  /* 0x000000080000780c */ /* 0x000fe20001724270 */
[-C--:B------:R-:W-:Y:S01]  /*95e0*/  FMUL R102, R102, R22.reuse ;  /* 0x0000001666667220 */ /* 0x080fe20000400000 */
[----:B------:R-:W-:Y:S01]  /*95f0*/  ISETP.GT.AND P2, PT, R0, 0x8, P0 ;  /* 0x000000080000780c */ /* 0x000fe20000744270 */
[----:B------:R-:W-:Y:S01]  /*9600*/  @P3 STG.E.U16 desc[UR52][R4.64+0x2], R91 ;  /* 0x0000025b04003986 */ /* 0x000fe2000c101534 */
[C---:B------:R-:W-:Y:S01]  /*9610*/  ISETP.GT.AND P3, PT, R18.reuse, 0x10, PT ;  /* 0x000000101200780c */ /* 0x040fe20003f64270 */
[-C--:B------:R-:W-:Y:S01]  /*9620*/  FMUL R103, R103, R22.reuse ;  /* 0x0000001667677220 */ /* 0x080fe20000400000 */
[----:B------:R-:W-:Y:S01]  /*9630*/  ISETP.GT.AND P0, PT, R18, 0x11, PT ;  /* 0x000000111200780c */ /* 0x000fe20003f04270 */
[----:B------:R-:W-:Y:S01]  /*9640*/  @P4 STG.E.U16 desc[UR52][R2.64+0x10], R92 ;  /* 0x0000105c02004986 */ /* 0x000fe2000c101534 */
[----:B------:R-:W-:Y:S01]  /*9650*/  ISETP.GT.AND P4, PT, R0, RZ, P3 ;  /* 0x000000ff0000720c */ /* 0x000fe20001f84270 */
[----:B------:R-:W-:Y:S01]  /*9660*/  FMUL R72, R72, R22 ;  /* 0x0000001648487220 */ /* 0x000fe20000400000 */
[----:B------:R-:W-:Y:S01]  /*9670*/  F2FP.F16.F32.PACK_AB R94, RZ, R94 ;  /* 0x0000005eff5e723e */ /* 0x000fe200000000ff */
[----:B------:R-:W-:Y:S01]  /*9680*/  @P5 STG.E.U16 desc[UR52][R2.64+0x12], R93 ;  /* 0x0000125d02005986 */ /* 0x000fe2000c101534 */
[----:B------:R-:W-:Y:S01]  /*9690*/  ISETP.GT.AND P5, PT, R0, RZ, P0 ;  /* 0x000000ff0000720c */ /* 0x000fe200007a4270 */
[----:B------:R-:W-:Y:S01]  /*96a0*/  FMUL R73, R73, R22 ;  /* 0x0000001649497220 */ /* 0x000fe20000400000 */
[----:B------:R-:W-:Y:S01]  /*96b0*/  F2FP.F16.F32.PACK_AB R95, RZ, R95 ;  /* 0x0000005fff5f723e */ /* 0x000fe200000000ff */
[----:B------:R-:W-:Y:S01]  /*96c0*/  @P1 STG.E.U16 desc[UR52][R4.64+0x10], R94 ;  /* 0x0000105e04001986 */ /* 0x000fe2000c101534 */
[----:B------:R-:W-:Y:S01]  /*96d0*/  F2FP.F16.F32.PACK_AB R96, RZ, R96 ;  /* 0x00000060ff60723e */ /* 0x000fe200000000ff */
[-C--:B------:R-:W-:Y:S01]  /*96e0*/  FMUL R74, R74, R22.reuse ;  /* 0x000000164a4a7220 */ /* 0x080fe20000400000 */
[----:B------:R-:W-:Y:S01]  /*96f0*/  ISETP.GT.AND P1, PT, R0, 0x8, P3 ;  /* 0x000000080000780c */ /* 0x000fe20001f24270 */
[----:B------:R-:W-:Y:S01]  /*9700*/  @P2 STG.E.U16 desc[UR52][R4.64+0x12], R95 ;  /* 0x0000125f04002986 */ /* 0x000fe2000c101534 */
[----:B------:R-:W-:Y:S01]  /*9710*/  F2FP.F16.F32.PACK_AB R97, RZ, R97 ;  /* 0x00000061ff61723e */ /* 0x000fe200000000ff */
[-C--:B------:R-:W-:Y:S01]  /*9720*/  FMUL R75, R75, R22.reuse ;  /* 0x000000164b4b7220 */ /* 0x080fe20000400000 */
[----:B------:R-:W-:Y:S01]  /*9730*/  ISETP.GT.AND P3, PT, R18, 0x18, PT ;  /* 0x000000181200780c */ /* 0x000fe20003f64270 */
[----:B------:R-:W-:Y:S01]  /*9740*/  @P4 STG.E.U16 desc[UR52][R2.64+0x20], R96 ;  /* 0x0000206002004986 */ /* 0x000fe2000c101534 */
[----:B------:R-:W-:Y:S01]  /*9750*/  ISETP.GT.AND P2, PT, R0, 0x8, P0 ;  /* 0x000000080000780c */ /* 0x000fe20000744270 */
[-C--:B------:R-:W-:Y:S01]  /*9760*/  FMUL R76, R76, R22.reuse ;  /* 0x000000164c4c7220 */ /* 0x080fe20000400000 */
[----:B------:R-:W-:Y:S01]  /*9770*/  ISETP.GT.AND P0, PT, R18, 0x19, PT ;  /* 0x000000191200780c */ /* 0x000fe20003f04270 */
[----:B------:R-:W-:Y:S01]  /*9780*/  @P5 STG.E.U16 desc[UR52][R2.64+0x22], R97 ;  /* 0x0000226102005986 */ /* 0x000fe2000c101534 */
[C---:B------:R-:W-:Y:S01]  /*9790*/  ISETP.GT.AND P4, PT, R0.reuse, RZ, P3 ;  /* 0x000000ff0000720c */ /* 0x040fe20001f84270 */
[-C--:B------:R-:W-:Y:S01]  /*97a0*/  FMUL R77, R77, R22.reuse ;  /* 0x000000164d4d7220 */ /* 0x080fe20000400000 */
[----:B------:R-:W-:Y:S01]  /*97b0*/  ISETP.GT.AND P5, PT, R0, RZ, P0 ;  /* 0x000000ff0000720c */ /* 0x000fe200007a4270 */
[----:B------:R-:W-:Y:S01]  /*97c0*/  FMUL R78, R78, R22 ;  /* 0x000000164e4e7220 */ /* 0x000fe20000400000 */
[----:B------:R-:W-:Y:S01]  /*97d0*/  F2FP.F16.F32.PACK_AB R98, RZ, R98 ;  /* 0x00000062ff62723e */ /* 0x000fe200000000ff */
[-C--:B------:R-:W-:Y:S01]  /*97e0*/  FMUL R79, R79, R22.reuse ;  /* 0x000000164f4f7220 */ /* 0x080fe20000400000 */
[----:B------:R-:W-:Y:S01]  /*97f0*/  F2FP.F16.F32.PACK_AB R99, RZ, R99 ;  /* 0x00000063ff63723e */ /* 0x000fe200000000ff */
[----:B------:R-:W-:Y:S01]  /*9800*/  FMUL R80, R80, R22 ;  /* 0x0000001650507220 */ /* 0x000fe20000400000 */
[----:B------:R-:W-:Y:S01]  /*9810*/  F2FP.F16.F32.PACK_AB R100, RZ, R100 ;  /* 0x00000064ff64723e */ /* 0x000fe200000000ff */
[----:B------:R-:W-:Y:S01]  /*9820*/  @P1 STG.E.U16 desc[UR52][R4.64+0x20], R98 ;  /* 0x0000206204001986 */ /* 0x000fe2000c101534 */
[----:B------:R-:W-:Y:S01]  /*9830*/  ISETP.GT.AND P1, PT, R0, 0x8, P3 ;  /* 0x000000080000780c */ /* 0x000fe20001f24270 */
[-C--:B------:R-:W-:Y:S01]  /*9840*/  FMUL R81, R81, R22.reuse ;  /* 0x0000001651517220 */ /* 0x080fe20000400000 */
[----:B------:R-:W-:Y:S01]  /*9850*/  F2FP.F16.F32.PACK_AB R101, RZ, R101 ;  /* 0x00000065ff65723e */ /* 0x000fe200000000ff */
[----:B------:R-:W-:Y:S01]  /*9860*/  @P2 STG.E.U16 desc[UR52][R4.64+0x22], R99 ;  /* 0x0000226304002986 */ /* 0x000fe2000c101534 */
[----:B------:R-:W-:Y:S01]  /*9870*/  ISETP.GT.AND P3, PT, R18, 0x20, PT ;  /* 0x000000201200780c */ /* 0x000fe20003f64270 */
[-C--:B------:R-:W-:Y:S01]  /*9880*/  FMUL R82, R82, R22.reuse ;  /* 0x0000001652527220 */ /* 0x080fe20000400000 */
[----:B------:R-:W-:Y:S01]  /*9890*/  ISETP.GT.AND P2, PT, R0, 0x8, P0 ;  /* 0x000000080000780c */ /* 0x000fe20000744270 */
[----:B------:R-:W-:Y:S01]  /*98a0*/  @P4 STG.E.U16 desc[UR52][R2.64+0x30], R100 ;  /* 0x0000306402004986 */ /* 0x000fe2000c101534 */
[----:B------:R-:W-:Y:S01]  /*98b0*/  ISETP.GT.AND P0, PT, R18, 0x21, PT ;  /* 0x000000211200780c */ /* 0x000fe20003f04270 */
[-C--:B------:R-:W-:Y:S01]  /*98c0*/  FMUL R83, R83, R22.reuse ;  /* 0x0000001653537220 */ /* 0x080fe20000400000 */
[C---:B------:R-:W-:Y:S01]  /*98d0*/  ISETP.GT.AND P4, PT, R0.reuse, RZ, P3 ;  /* 0x000000ff0000720c */ /* 0x040fe20001f84270 */
[----:B------:R-:W-:Y:S01]  /*98e0*/  @P5 STG.E.U16 desc[UR52][R2.64+0x32], R101 ;  /* 0x0000326502005986 */ /* 0x000fe2000c101534 */
        /* <DEDUP_REMOVED lines=169> */
[----:B------:R-:W-:Y:S01]  /*a380*/  FMUL R39, R39, R22 ;  /* 0x0000001627277220 */ /* 0x000fe20000400000 */
[----:B------:R-:W-:Y:S01]  /*a390*/  F2FP.F16.F32.PACK_AB R41, RZ, R41 ;  /* 0x00000029ff29723e */ /* 0x000fe200000000ff */
[----:B------:R-:W-:Y:S01]  /*a3a0*/  @P2 STG.E.U16 desc[UR52][R4.64+0xb2], R71 ;  /* 0x0000b24704002986 */ /* 0x000fe2000c101534 */
[----:B------:R-:W-:-:S02]  /*a3b0*/  ISETP.GT.AND P3, PT, R18, 0x68, PT ;  /* 0x000000681200780c */ /* 0x000fc40003f64270 */
[----:B------:R-:W-:Y:S01]  /*a3c0*/  ISETP.GT.AND P2, PT, R0, 0x8, P0 ;  /* 0x000000080000780c */ /* 0x000fe20000744270 */
[----:B------:R-:W-:Y:S01]  /*a3d0*/  @P4 STG.E.U16 desc[UR52][R2.64+0xc0], R40 ;  /* 0x0000c02802004986 */ /* 0x000fe2000c101534 */
[----:B------:R-:W-:Y:S02]  /*a3e0*/  ISETP.GT.AND P0, PT, R18, 0x69, PT ;  /* 0x000000691200780c */ /* 0x000fe40003f04270 */
[C---:B------:R-:W-:Y:S01]  /*a3f0*/  ISETP.GT.AND P4, PT, R0.reuse, RZ, P3 ;  /* 0x000000ff0000720c */ /* 0x040fe20001f84270 */
[----:B------:R-:W-:Y:S01]  /*a400*/  @P5 STG.E.U16 desc[UR52][R2.64+0xc2], R41 ;  /* 0x0000c22902005986 */ /* 0x000fe2000c101534 */
[----:B------:R-:W-:Y:S02]  /*a410*/  ISETP.GT.AND P5, PT, R0, RZ, P0 ;  /* 0x000000ff0000720c */ /* 0x000fe400007a4270 */
[----:B------:R-:W-:Y:S02]  /*a420*/  F2FP.F16.F32.PACK_AB R42, RZ, R42 ;  /* 0x0000002aff2a723e */ /* 0x000fe400000000ff */
[----:B------:R-:W-:-:S02]  /*a430*/  F2FP.F16.F32.PACK_AB R43, RZ, R43 ;  /* 0x0000002bff2b723e */ /* 0x000fc400000000ff */
[----:B------:R-:W-:Y:S01]  /*a440*/  F2FP.F16.F32.PACK_AB R44, RZ, R44 ;  /* 0x0000002cff2c723e */ /* 0x000fe200000000ff */
[----:B------:R-:W-:Y:S01]  /*a450*/  @P1 STG.E.U16 desc[UR52][R4.64+0xc0], R42 ;  /* 0x0000c02a04001986 */ /* 0x000fe2000c101534 */
[----:B------:R-:W-:Y:S02]  /*a460*/  ISETP.GT.AND P1, PT, R0, 0x8, P3 ;  /* 0x000000080000780c */ /* 0x000fe40001f24270 */
[----:B------:R-:W-:Y:S01]  /*a470*/  F2FP.F16.F32.PACK_AB R45, RZ, R45 ;  /* 0x0000002dff2d723e */ /* 0x000fe200000000ff */
[----:B------:R-:W-:Y:S01]  /*a480*/  @P2 STG.E.U16 desc[UR52][R4.64+0xc2], R43 ;  /* 0x0000c22b04002986 */ /* 0x000fe2000c101534 */
[----:B------:R-:W-:Y:S02]  /*a490*/  ISETP.GT.AND P3, PT, R18, 0x70, PT ;  /* 0x000000701200780c */ /* 0x000fe40003f64270 */
[----:B------:R-:W-:Y:S01]  /*a4a0*/  ISETP.GT.AND P2, PT, R0, 0x8, P0 ;  /* 0x000000080000780c */ /* 0x000fe20000744270 */
[----:B------:R-:W-:Y:S01]  /*a4b0*/  @P4 STG.E.U16 desc[UR52][R2.64+0xd0], R44 ;  /* 0x0000d02c02004986 */ /* 0x000fe2000c101534 */
[----:B------:R-:W-:-:S02]  /*a4c0*/  ISETP.GT.AND P0, PT, R18, 0x71, PT ;  /* 0x000000711200780c */ /* 0x000fc40003f04270 */
[C---:B------:R-:W-:Y:S01]  /*a4d0*/  ISETP.GT.AND P4, PT, R0.reuse, RZ, P3 ;  /* 0x000000ff0000720c */ /* 0x040fe20001f84270 */
[----:B------:R-:W-:Y:S01]  /*a4e0*/  @P5 STG.E.U16 desc[UR52][R2.64+0xd2], R45 ;  /* 0x0000d22d02005986 */ /* 0x000fe2000c101534 */
[C---:B------:R-:W-:Y:S02]  /*a4f0*/  ISETP.GT.AND P5, PT, R0.reuse, RZ, P0 ;  /* 0x000000ff0000720c */ /* 0x040fe400007a4270 */
[----:B------:R-:W-:Y:S02]  /*a500*/  F2FP.F16.F32.PACK_AB R46, RZ, R46 ;  /* 0x0000002eff2e723e */ /* 0x000fe400000000ff */
[----:B------:R-:W-:Y:S02]  /*a510*/  F2FP.F16.F32.PACK_AB R47, RZ, R47 ;  /* 0x0000002fff2f723e */ /* 0x000fe400000000ff */
[----:B------:R-:W-:Y:S01]  /*a520*/  F2FP.F16.F32.PACK_AB R48, RZ, R48 ;  /* 0x00000030ff30723e */ /* 0x000fe200000000ff */
[----:B------:R-:W-:Y:S01]  /*a530*/  @P1 STG.E.U16 desc[UR52][R4.64+0xd0], R46 ;  /* 0x0000d02e04001986 */ /* 0x000fe2000c101534 */
[----:B------:R-:W-:-:S02]  /*a540*/  ISETP.GT.AND P1, PT, R0, 0x8, P3 ;  /* 0x000000080000780c */ /* 0x000fc40001f24270 */
[----:B------:R-:W-:Y:S01]  /*a550*/  F2FP.F16.F32.PACK_AB R49, RZ, R49 ;  /* 0x00000031ff31723e */ /* 0x000fe200000000ff */
[----:B------:R-:W-:Y:S01]  /*a560*/  @P2 STG.E.U16 desc[UR52][R4.64+0xd2], R47 ;  /* 0x0000d22f04002986 */ /* 0x000fe2000c101534 */
[----:B------:R-:W-:Y:S02]  /*a570*/  ISETP.GT.AND P2, PT, R18, 0x78, PT ;  /* 0x000000781200780c */ /* 0x000fe40003f44270 */
[----:B------:R-:W-:Y:S01]  /*a580*/  ISETP.GT.AND P0, PT, R0, 0x8, P0 ;  /* 0x000000080000780c */ /* 0x000fe20000704270 */
[----:B------:R-:W-:Y:S01]  /*a590*/  @P4 STG.E.U16 desc[UR52][R2.64+0xe0], R48 ;  /* 0x0000e03002004986 */ /* 0x000fe2000c101534 */
[----:B------:R-:W-:Y:S02]  /*a5a0*/  ISETP.GT.AND P3, PT, R18, 0x79, PT ;  /* 0x000000791200780c */ /* 0x000fe40003f64270 */
[C---:B------:R-:W-:Y:S01]  /*a5b0*/  ISETP.GT.AND P4, PT, R0.reuse, RZ, P2 ;  /* 0x000000ff0000720c */ /* 0x040fe20001784270 */
[----:B------:R-:W-:Y:S01]  /*a5c0*/  @P5 STG.E.U16 desc[UR52][R2.64+0xe2], R49 ;  /* 0x0000e23102005986 */ /* 0x000fe2000c101534 */
[----:B------:R-:W-:-:S02]  /*a5d0*/  ISETP.GT.AND P5, PT, R0, RZ, P3 ;  /* 0x000000ff0000720c */ /* 0x000fc40001fa4270 */
[----:B------:R-:W-:Y:S02]  /*a5e0*/  F2FP.F16.F32.PACK_AB R50, RZ, R50 ;  /* 0x00000032ff32723e */ /* 0x000fe400000000ff */
[----:B------:R-:W-:Y:S02]  /*a5f0*/  F2FP.F16.F32.PACK_AB R51, RZ, R51 ;  /* 0x00000033ff33723e */ /* 0x000fe400000000ff */
[----:B------:R-:W-:Y:S01]  /*a600*/  F2FP.F16.F32.PACK_AB R52, RZ, R52 ;  /* 0x00000034ff34723e */ /* 0x000fe200000000ff */
[----:B------:R-:W-:Y:S01]  /*a610*/  @P1 STG.E.U16 desc[UR52][R4.64+0xe0], R50 ;  /* 0x0000e03204001986 */ /* 0x000fe2000c101534 */
[C---:B------:R-:W-:Y:S02]  /*a620*/  ISETP.GT.AND P1, PT, R0.reuse, 0x8, P2 ;  /* 0x000000080000780c */ /* 0x040fe40001724270 */
[----:B------:R-:W-:Y:S01]  /*a630*/  F2FP.F16.F32.PACK_AB R53, RZ, R53 ;  /* 0x00000035ff35723e */ /* 0x000fe200000000ff */
[----:B------:R-:W-:Y:S01]  /*a640*/  @P0 STG.E.U16 desc[UR52][R4.64+0xe2], R51 ;  /* 0x0000e23304000986 */ /* 0x000fe2000c101534 */
[----:B------:R-:W-:-:S02]  /*a650*/  ISETP.GT.AND P2, PT, R0, 0x8, P3 ;  /* 0x000000080000780c */ /* 0x000fc40001f44270 */
[C---:B------:R-:W-:Y:S01]  /*a660*/  ISETP.GT.AND P3, PT, R18.reuse, 0x80, PT ;  /* 0x000000801200780c */ /* 0x040fe20003f64270 */
        /* <DEDUP_REMOVED lines=9> */
[----:B------:R-:W-:Y:S02]  /*a700*/  F2FP.F16.F32.PACK_AB R25, RZ, R25 ;  /* 0x00000019ff19723e */ /* 0x000fe400000000ff */
[C---:B------:R-:W-:Y:S01]  /*a710*/  ISETP.GT.AND P1, PT, R0.reuse, 0x8, P3 ;  /* 0x000000080000780c */ /* 0x040fe20001f24270 */
[----:B------:R-:W-:Y:S01]  /*a720*/  @P2 STG.E.U16 desc[UR52][R4.64+0xf2], R55 ;  /* 0x0000f23704002986 */ /* 0x000fe2000c101534 */
[----:B------:R-:W-:Y:S02]  /*a730*/  ISETP.GT.AND P0, PT, R0, 0x8, P0 ;  /* 0x000000080000780c */ /* 0x000fe40000704270 */
[----:B------:R-:W-:Y:S01]  /*a740*/  F2FP.F16.F32.PACK_AB R26, RZ, R26 ;  /* 0x0000001aff1a723e */ /* 0x000fe200000000ff */
[----:B------:R-:W-:Y:S01]  /*a750*/  @P4 STG.E.U16 desc[UR52][R2.64+0x100], R24 ;  /* 0x0001001802004986 */ /* 0x000fe2000c101534 */
[----:B------:R-:W-:-:S02]  /*a760*/  ISETP.GT.AND P4, PT, R18, 0x88, PT ;  /* 0x000000881200780c */ /* 0x000fc40003f84270 */
[----:B------:R-:W-:Y:S01]  /*a770*/  F2FP.F16.F32.PACK_AB R27, RZ, R27 ;  /* 0x0000001bff1b723e */ /* 0x000fe200000000ff */
[----:B------:R-:W-:Y:S01]  /*a780*/  @P5 STG.E.U16 desc[UR52][R2.64+0x102], R25 ;  /* 0x0001021902005986 */ /* 0x000fe2000c101534 */
[----:B------:R-:W-:Y:S02]  /*a790*/  ISETP.GT.AND P5, PT, R18, 0x89, PT ;  /* 0x000000891200780c */ /* 0x000fe40003fa4270 */
[C---:B------:R-:W-:Y:S01]  /*a7a0*/  ISETP.GT.AND P2, PT, R0.reuse, RZ, P4 ;  /* 0x000000ff0000720c */ /* 0x040fe20002744270 */
[----:B------:R-:W-:Y:S01]  /*a7b0*/  @P1 STG.E.U16 desc[UR52][R4.64+0x100], R26 ;  /* 0x0001001a04001986 */ /* 0x000fe2000c101534 */
[----:B------:R-:W-:Y:S02]  /*a7c0*/  ISETP.GT.AND P6, PT, R0, RZ, P5 ;  /* 0x000000ff0000720c */ /* 0x000fe40002fc4270 */
[----:B------:R-:W-:Y:S01]  /*a7d0*/  F2FP.F16.F32.PACK_AB R28, RZ, R28 ;  /* 0x0000001cff1c723e */ /* 0x000fe200000000ff */
[----:B------:R-:W-:Y:S01]  /*a7e0*/  @P0 STG.E.U16 desc[UR52][R4.64+0x102], R27 ;  /* 0x0001021b04000986 */ /* 0x000fe2000c101534 */
[----:B------:R-:W-:-:S02]  /*a7f0*/  F2FP.F16.F32.PACK_AB R29, RZ, R29 ;  /* 0x0000001dff1d723e */ /* 0x000fc400000000ff */
[----:B------:R-:W-:Y:S02]  /*a800*/  ISETP.GT.AND P3, PT, R18, 0x90, PT ;  /* 0x000000901200780c */ /* 0x000fe40003f64270 */
[----:B------:R-:W-:Y:S02]  /*a810*/  ISETP.GT.AND P4, PT, R0, 0x8, P4 ;  /* 0x000000080000780c */ /* 0x000fe40002784270 */
[----:B------:R-:W-:Y:S01]  /*a820*/  F2FP.F16.F32.PACK_AB R30, RZ, R30 ;  /* 0x0000001eff1e723e */ /* 0x000fe200000000ff */
[----:B------:R-:W-:Y:S01]  /*a830*/  @P2 STG.E.U16 desc[UR52][R2.64+0x110], R28 ;  /* 0x0001101c02002986 */ /* 0x000fe2000c101534 */
[----:B------:R-:W-:Y:S02]  /*a840*/  ISETP.GT.AND P2, PT, R18, 0x91, PT ;  /* 0x000000911200780c */ /* 0x000fe40003f44270 */
[----:B------:R-:W-:Y:S01]  /*a850*/  F2FP.F16.F32.PACK_AB R31, RZ, R31 ;  /* 0x0000001fff1f723e */ /* 0x000fe200000000ff */
[----:B------:R-:W-:Y:S01]  /*a860*/  @P6 STG.E.U16 desc[UR52][R2.64+0x112], R29 ;  /* 0x0001121d02006986 */ /* 0x000fe2000c101534 */
[----:B------:R-:W-:-:S02]  /*a870*/  ISETP.GT.AND P6, PT, R0, 0x8, P5 ;  /* 0x000000080000780c */ /* 0x000fc40002fc4270 */
[----:B------:R-:W-:Y:S02]  /*a880*/  ISETP.GT.AND P5, PT, R0, RZ, P3 ;  /* 0x000000ff0000720c */ /* 0x000fe40001fa4270 */
[----:B------:R-:W-:Y:S01]  /*a890*/  F2FP.F16.F32.PACK_AB R32, RZ, R32 ;  /* 0x00000020ff20723e */ /* 0x000fe200000000ff */
[----:B------:R-:W-:Y:S01]  /*a8a0*/  @P4 STG.E.U16 desc[UR52][R4.64+0x110], R30 ;  /* 0x0001101e04004986 */ /* 0x000fe2000c101534 */
[C---:B------:R-:W-:Y:S02]  /*a8b0*/  ISETP.GT.AND P1, PT, R18.reuse, 0x98, PT ;  /* 0x000000981200780c */ /* 0x040fe40003f24270 */
[----:B------:R-:W-:Y:S02]  /*a8c0*/  ISETP.GT.AND P0, PT, R18, 0x99, PT ;  /* 0x000000991200780c */ /* 0x000fe40003f04270 */
[C---:B------:R-:W-:Y:S02]  /*a8d0*/  ISETP.GT.AND P4, PT, R0.reuse, RZ, P2 ;  /* 0x000000ff0000720c */ /* 0x040fe40001784270 */
[C---:B------:R-:W-:Y:S01]  /*a8e0*/  ISETP.GT.AND P3, PT, R0.reuse, 0x8, P3 ;  /* 0x000000080000780c */ /* 0x040fe20001f64270 */
[----:B------:R-:W-:Y:S01]  /*a8f0*/  @P6 STG.E.U16 desc[UR52][R4.64+0x112], R31 ;  /* 0x0001121f04006986 */ /* 0x000fe2000c101534 */
[----:B------:R-:W-:-:S02]  /*a900*/  ISETP.GT.AND P2, PT, R0, 0x8, P2 ;  /* 0x000000080000780c */ /* 0x000fc40001744270 */
[C---:B------:R-:W-:Y:S01]  /*a910*/  ISETP.GT.AND P6, PT, R0.reuse, RZ, P1 ;  /* 0x000000ff0000720c */ /* 0x040fe20000fc4270 */
[----:B------:R-:W-:Y:S01]  /*a920*/  @P5 STG.E.U16 desc[UR52][R2.64+0x120], R32 ;  /* 0x0001202002005986 */ /* 0x000fe2000c101534 */
[C---:B------:R-:W-:Y:S02]  /*a930*/  ISETP.GT.AND P5, PT, R0.reuse, RZ, P0 ;  /* 0x000000ff0000720c */ /* 0x040fe400007a4270 */
[C---:B------:R-:W-:Y:S02]  /*a940*/  ISETP.GT.AND P1, PT, R0.reuse, 0x8, P1 ;  /* 0x000000080000780c */ /* 0x040fe40000f24270 */
[----:B------:R-:W-:Y:S02]  /*a950*/  F2FP.F16.F32.PACK_AB R33, RZ, R33 ;  /* 0x00000021ff21723e */ /* 0x000fe400000000ff */
[----:B------:R-:W-:Y:S02]  /*a960*/  F2FP.F16.F32.PACK_AB R34, RZ, R34 ;  /* 0x00000022ff22723e */ /* 0x000fe400000000ff */
[----:B------:R-:W-:Y:S01]  /*a970*/  F2FP.F16.F32.PACK_AB R35, RZ, R35 ;  /* 0x00000023ff23723e */ /* 0x000fe200000000ff */
[----:B------:R-:W-:Y:S01]  /*a980*/  @P4 STG.E.U16 desc[UR52][R2.64+0x122], R33 ;  /* 0x0001222102004986 */ /* 0x000fe2000c101534 */
[----:B------:R-:W-:-:S02]  /*a990*/  ISETP.GT.AND P0, PT, R0, 0x8, P0 ;  /* 0x000000080000780c */ /* 0x000fc40000704270 */
[----:B------:R-:W-:Y:S01]  /*a9a0*/  F2FP.F16.F32.PACK_AB R36, RZ, R36 ;  /* 0x00000024ff24723e */ /* 0x000fe200000000ff */
[----:B------:R-:W-:Y:S01]  /*a9b0*/  @P3 STG.E.U16 desc[UR52][R4.64+0x120], R34 ;  /* 0x0001202204003986 */ /* 0x000fe2000c101534 */
[----:B------:R-:W-:Y:S02]  /*a9c0*/  F2FP.F16.F32.PACK_AB R37, RZ, R37 ;  /* 0x00000025ff25723e */ /* 0x000fe400000000ff */
[----:B------:R-:W-:Y:S01]  /*a9d0*/  F2FP.F16.F32.PACK_AB R38, RZ, R38 ;  /* 0x00000026ff26723e */ /* 0x000fe200000000ff */
[----:B------:R-:W-:Y:S01]  /*a9e0*/  @P2 STG.E.U16 desc[UR52][R4.64+0x122], R35 ;  /* 0x0001222304002986 */ /* 0x000fe2000c101534 */
[----:B------:R-:W-:-:S03]  /*a9f0*/  F2FP.F16.F32.PACK_AB R39, RZ, R39 ;  /* 0x00000027ff27723e */ /* 0x000fc600000000ff */
[----:B------:R-:W-:Y:S04]  /*aa00*/  @P6 STG.E.U16 desc[UR52][R2.64+0x130], R36 ;  /* 0x0001302402006986 */ /* 0x000fe8000c101534 */
[----:B------:R0:W-:Y:S02]  /*aa10*/  @P5 STG.E.U16 desc[UR52][R2.64+0x132], R37 ;  /* 0x0001322502005986 */ /* 0x0001e4000c101534 */
[----:B0-----:R-:W-:Y:S02]  /*aa20*/  @P1 IMAD.MOV.U32 R2, RZ, RZ, R4 ;  /* 0x000000ffff021224 */ /* 0x001fe400078e0004 */
[----:B------:R-:W-:-:S05]  /*aa30*/  @P1 IMAD.MOV.U32 R3, RZ, RZ, R5 ;  /* 0x000000ffff031224 */ /* 0x000fca00078e0005 */
[----:B------:R0:W-:Y:S04]  /*aa40*/  @P1 STG.E.U16 desc[UR52][R2.64+0x130], R38 ;  /* 0x0001302602001986 */ /* 0x0001e8000c101534 */
[----:B------:R0:W-:Y:S02]  /*aa50*/  @P0 STG.E.U16 desc[UR52][R4.64+0x132], R39 ;  /* 0x0001322704000986 */ /* 0x0001e4000c101534 */
.L_x_189:
[----:B------:R-:W-:Y:S05]  /*aa60*/  BSYNC B0 ;  /* 0x0000000000007941 */ /* 0x000fea0003800000 */
.L_x_31:
[----:B0-----:R-:W-:Y:S01]  /*aa70*/  IMAD.U32 R2, RZ, RZ, UR54 ;  /* 0x00000036ff027e24 */ /* 0x001fe2000f8e00ff */
[----:B------:R-:W-:Y:S01]  /*aa80*/  ULDC.64 UR4, c[0x0][0x650] ;  /* 0x0001940000047ab9 */ /* 0x000fe20000000a00 */
[----:B------:R-:W-:Y:S01]  /*aa90*/  IMAD.U32 R3, RZ, RZ, UR55 ;  /* 0x00000037ff037e24 */ /* 0x000fe2000f8e00ff */
[----:B------:R0:W-:Y:S01]  /*aaa0*/  SYNCS.ARRIVE.TRANS64.A1T0 RZ, [R112+UR50], RZ ;  /* 0x000000ff70ff79a7 */ /* 0x0001e20008100032 */
[----:B------:R-:W-:Y:S01]  /*aab0*/  PRMT R0, RZ, 0x7610, R0 ;  /* 0x00007610ff007816 */ /* 0x000fe20000000000 */
[----:B------:R-:W-:Y:S01]  /*aac0*/  IMAD.MOV.U32 R18, RZ, RZ, -0x1 ;  /* 0xffffffffff127424 */ /* 0x000fe200078e00ff */
[----:B------:R-:W-:Y:S01]  /*aad0*/  LEA R16, P0, R2, R16, 0x1 ;  /* 0x0000001002107211 */ /* 0x000fe200078008ff */
[----:B------:R-:W-:Y:S02]  /*aae0*/  IMAD.MOV.U32 R2, RZ, RZ, -0x1 ;  /* 0xffffffffff027424 */ /* 0x000fe400078e00ff */
[----:B------:R-:W-:Y:S01]  /*aaf0*/  IMAD.MOV.U32 R19, RZ, RZ, -0x1 ;  /* 0xffffffffff137424 */ /* 0x000fe200078e00ff */
[----:B------:R-:W-:-:S02]  /*ab00*/  IADD3.X R17, R17, UR36, RZ, P0, !PT ;  /* 0x0000002411117c10 */ /* 0x000fc400087fe4ff */
[----:B------:R-:W-:-:S04]  /*ab10*/  ISETP.GE.U32.AND P0, PT, R16, UR4, PT ;  /* 0x0000000410007c0c */ /* 0x000fc8000bf06070 */
[----:B------:R-:W-:-:S13]  /*ab20*/  ISETP.GE.U32.AND.EX P0, PT, R17, UR5, PT, P0 ;  /* 0x0000000511007c0c */ /* 0x000fda000bf06100 */
[----:B0-----:R-:W-:Y:S05]  /*ab30*/  @P0 BRA `(.L_x_190) ;  /* 0x0000000400700947 */ /* 0x001fea0003800000 */
[----:B------:R-:W0:Y:S01]  /*ab40*/  S2UR UR7, SR_CTAID.X ;  /* 0x00000000000779c3 */ /* 0x000e220000002500 */
[----:B------:R-:W-:Y:S01]  /*ab50*/  ULDC.64 UR4, c[0x0][0x628] ;  /* 0x00018a0000047ab9 */ /* 0x000fe20000000a00 */
[----:B------:R-:W-:Y:S01]  /*ab60*/  ULDC UR6, c[0x0][0x150] ;  /* 0x0000540000067ab9 */ /* 0x000fe20000000800 */
[----:B------:R-:W-:Y:S01]  /*ab70*/  ISETP.NE.U32.AND P0, PT, RZ, UR4, PT ;  /* 0x00000004ff007c0c */ /* 0x000fe2000bf05070 */
[----:B------:R-:W-:Y:S01]  /*ab80*/  ULDC UR15, c[0x0][0x630] ;  /* 0x00018c00000f7ab9 */ /* 0x000fe20000000800 */
[C---:B------:R-:W-:Y:S02]  /*ab90*/  R2UR UR17, R16.reuse ;  /* 0x00000000101172ca */ /* 0x040fe400000e0000 */
[----:B------:R-:W-:Y:S01]  /*aba0*/  ISETP.NE.AND.EX P0, PT, RZ, UR5, PT, P0 ;  /* 0x00000005ff007c0c */ /* 0x000fe2000bf05300 */
[----:B------:R-:W1:Y:S01]  /*abb0*/  S2UR UR16, SR_CTAID.Y ;  /* 0x00000000001079c3 */ /* 0x000e620000002600 */
[----:B------:R-:W-:Y:S02]  /*abc0*/  R2UR UR12, R16 ;  /* 0x00000000100c72ca */ /* 0x000fe400000e0000 */
[----:B------:R-:W-:-:S02]  /*abd0*/  R2UR UR13, R17 ;  /* 0x00000000110d72ca */ /* 0x000fc400000e0000 */
[----:B0-----:R-:W-:-:S05]  /*abe0*/  I2FP.F32.U32 R0, UR7 ;  /* 0x0000000700007c45 */ /* 0x001fca0008201000 */
[----:B------:R-:W-:Y:S01]  /*abf0*/  FMUL R0, R0, UR6 ;  /* 0x0000000600007c20 */ /* 0x000fe20008400000 */
[----:B------:R-:W-:Y:S01]  /*ac00*/  ULDC UR6, c[0x0][0x154] ;  /* 0x0000550000067ab9 */ /* 0x000fe20000000800 */
[----:B-1----:R-:W-:-:S04]  /*ac10*/  I2FP.F32.U32 R2, UR16 ;  /* 0x0000001000027c45 */ /* 0x002fc80008201000 */
[----:B------:R-:W0:Y:S01]  /*ac20*/  F2I.U32.TRUNC.NTZ R0, R0 ;  /* 0x0000000000007305 */ /* 0x000e22000020f000 */
[----:B------:R-:W-:Y:S01]  /*ac30*/  FMUL R2, R2, UR6 ;  /* 0x0000000602027c20 */ /* 0x000fe20008400000 */
[----:B------:R-:W-:Y:S06]  /*ac40*/  @!P0 BRA `(.L_x_191) ;  /* 0x0000000000308947 */ /* 0x000fec0003800000 */
        /* <DEDUP_REMOVED lines=12> */
.L_x_191:
[----:B------:R-:W-:Y:S01]  /*ad10*/  USHF.R.U64 UR6, UR12, UR15, UR13 ;  /* 0x0000000f0c067299 */ /* 0x000fe2000800120d */
[----:B------:R-:W-:Y:S01]  /*ad20*/  R2UR UR5, R17 ;  /* 0x00000000110572ca */ /* 0x000fe200000e0000 */
[----:B------:R-:W-:Y:S01]  /*ad30*/  USHF.R.U32.HI UR4, URZ, UR15, UR13 ;  /* 0x0000000f3f047299 */ /* 0x000fe2000801160d */
[----:B------:R-:W1:Y:S01]  /*ad40*/  F2I.U32.TRUNC.NTZ R2, R2 ;  /* 0x0000000200027305 */ /* 0x000e62000020f000 */
[----:B------:R-:W-:Y:S01]  /*ad50*/  UIADD3 UR9, UP0, URZ, -UR6, URZ ;  /* 0x800000063f097290 */ /* 0x000fe2000ff1e03f */
[----:B------:R-:W-:Y:S01]  /*ad60*/  ULDC.64 UR10, c[0x0][0x620] ;  /* 0x00018800000a7ab9 */ /* 0x000fe20000000a00 */
[----:B------:R-:W-:Y:S02]  /*ad70*/  ULDC UR14, c[0x0][0x608] ;  /* 0x00018200000e7ab9 */ /* 0x000fe40000000800 */
[----:B------:R-:W-:Y:S01]  /*ad80*/  UIADD3.X UR4, URZ, ~UR4, URZ, UP0, !UPT ;  /* 0x800000043f047290 */ /* 0x000fe200087fe43f */
[----:B------:R-:W-:Y:S01]  /*ad90*/  ULDC UR15, c[0x0][0x658] ;  /* 0x00019600000f7ab9 */ /* 0x000fe20000000800 */
[----:B------:R-:W-:-:S02]  /*ada0*/  ULDC UR12, c[0x0][0x144] ;  /* 0x00005100000c7ab9 */ /* 0x000fc40000000800 */
[----:B------:R-:W-:Y:S01]  /*adb0*/  UIMAD UR8, UR4, UR10, URZ ;  /* 0x0000000a040872a4 */ /* 0x000fe2000f8e023f */
[----:B------:R-:W-:Y:S02]  /*adc0*/  ULDC UR22, c[0x0][0x148] ;  /* 0x0000520000167ab9 */ /* 0x000fe40000000800 */
[----:B------:R-:W-:Y:S01]  /*add0*/  UMOV UR4, UR17 ;  /* 0x0000001100047c82 */ /* 0x000fe20008000000 */
[----:B------:R-:W-:Y:S02]  /*ade0*/  UIMAD UR8, UR9, UR11, UR8 ;  /* 0x0000000b090872a4 */ /* 0x000fe4000f8e0208 */
[----:B------:R-:W-:Y:S01]  /*adf0*/  UIMAD.WIDE.U32 UR4, UR9, UR10, UR4 ;  /* 0x0000000a090472a5 */ /* 0x000fe2000f8e0004 */
[----:B0-----:R-:W-:Y:S01]  /*ae00*/  R2UR UR9, R0 ;  /* 0x00000000000972ca */ /* 0x001fe200000e0000 */
[----:B------:R-:W-:Y:S01]  /*ae10*/  ULDC UR20, c[0x0][0x648] ;  /* 0x0001920000147ab9 */ /* 0x000fe20000000800 */
[----:B-1----:R-:W-:Y:S01]  /*ae20*/  R2UR UR13, R2 ;  /* 0x00000000020d72ca */ /* 0x002fe200000e0000 */
[----:B------:R-:W-:Y:S01]  /*ae30*/  UIADD3 UR8, UR5, UR8, URZ ;  /* 0x0000000805087290 */ /* 0x000fe2000fffe03f */
[----:B------:R-:W-:-:S02]  /*ae40*/  ULDC UR21, c[0x0][0x638] ;  /* 0x00018e0000157ab9 */ /* 0x000fc40000000800 */
[----:B------:R-:W-:Y:S02]  /*ae50*/  ULDC UR5, c[0x0][0x618] ;  /* 0x0001860000057ab9 */ /* 0x000fe40000000800 */
[----:B------:R-:W-:Y:S02]  /*ae60*/  USHF.R.U64 UR10, UR4, UR5, UR8 ;  /* 0x00000005040a7299 */ /* 0x000fe40008001208 */
[----:B------:R-:W-:-:S03]  /*ae70*/  USHF.R.U32.HI UR8, URZ, UR5, UR8 ;  /* 0x000000053f087299 */ /* 0x000fc60008011608 */
[----:B------:R-:W-:Y:S01]  /*ae80*/  ULDC.64 UR4, c[0x0][0x640] ;  /* 0x0001900000047ab9 */ /* 0x000fe20000000a00 */
[----:B------:R-:W-:Y:S01]  /*ae90*/  USHF.R.U64 UR11, UR10, UR14, UR8 ;  /* 0x0000000e0a0b7299 */ /* 0x000fe20008001208 */
[----:B------:R-:W-:Y:S01]  /*aea0*/  ISETP.NE.U32.AND P0, PT, RZ, UR4, PT ;  /* 0x00000004ff007c0c */ /* 0x000fe2000bf05070 */
[----:B------:R-:W-:Y:S02]  /*aeb0*/  USHF.R.U32.HI UR8, URZ, UR14, UR8 ;  /* 0x0000000e3f087299 */ /* 0x000fe40008011608 */
[----:B------:R-:W-:Y:S01]  /*aec0*/  UIADD3 UR9, -UR9, URZ, URZ ;  /* 0x0000003f09097290 */ /* 0x000fe2000fffe13f */
[----:B------:R-:W-:Y:S01]  /*aed0*/  ISETP.NE.AND.EX P0, PT, RZ, UR5, PT, P0 ;  /* 0x00000005ff007c0c */ /* 0x000fe2000bf05300 */
[----:B------:R-:W-:Y:S02]  /*aee0*/  USHF.R.U64 UR17, UR11, UR15, UR8 ;  /* 0x0000000f0b117299 */ /* 0x000fe40008001208 */
[----:B------:R-:W-:Y:S02]  /*aef0*/  UIADD3 UR18, -UR13, URZ, URZ ;  /* 0x0000003f0d127290 */ /* 0x000fe4000fffe13f */
[----:B------:R-:W-:-:S02]  /*af00*/  USHF.R.U32.HI UR15, URZ, UR15, UR8 ;  /* 0x0000000f3f0f7299 */ /* 0x000fc40008011608 */
[----:B------:R-:W-:Y:S01]  /*af10*/  UIMAD UR19, UR12, UR9, UR7 ;  /* 0x000000090c1372a4 */ /* 0x000fe2000f8e0207 */
[----:B------:R-:W-:-:S05]  /*af20*/  UMOV UR14, UR17 ;  /* 0x00000011000e7c82 */ /* 0x000fca0008000000 */
[----:B------:R-:W-:Y:S06]  /*af30*/  @!P0 BRA `(.L_x_192) ;  /* 0x0000000000288947 */ /* 0x000fec0003800000 */
        /* <DEDUP_REMOVED lines=10> */
.L_x_192:
        /* <DEDUP_REMOVED lines=9> */
[----:B------:R-:W-:Y:S01]  /*b070*/  UIMAD UR5, UR7, UR21, UR17 ;  /* 0x00000015070572a4 */ /* 0x000fe2000f8e0211 */
[----:B------:R-:W-:Y:S02]  /*b080*/  ULDC UR8, c[0x0][0x600] ;  /* 0x0001800000087ab9 */ /* 0x000fe40000000800 */
[----:B------:R-:W-:Y:S01]  /*b090*/  ULDC UR7, c[0x0][0x610] ;  /* 0x0001840000077ab9 */ /* 0x000fe20000000800 */
[----:B------:R-:W-:Y:S02]  /*b0a0*/  UIMAD UR5, UR5, UR8, UR10 ;  /* 0x00000008050572a4 */ /* 0x000fe4000f8e020a */
[----:B------:R-:W-:-:S04]  /*b0b0*/  UIMAD UR4, UR4, UR7, UR19 ;  /* 0x00000007040472a4 */ /* 0x000fc8000f8e0213 */
[----:B------:R-:W-:Y:S02]  /*b0c0*/  USEL UR7, UR5, UR4, !UP0 ;  /* 0x0000000405077287 */ /* 0x000fe4000c000000 */
[----:B------:R-:W-:-:S04]  /*b0d0*/  USEL UR4, UR4, UR5, !UP0 ;  /* 0x0000000504047287 */ /* 0x000fc8000c000000 */
[----:B------:R-:W-:Y:S02]  /*b0e0*/  IMAD.U32 R2, RZ, RZ, UR7 ;  /* 0x00000007ff027e24 */ /* 0x000fe4000f8e00ff */
[----:B------:R-:W-:-:S07]  /*b0f0*/  IMAD.U32 R18, RZ, RZ, UR4 ;  /* 0x00000004ff127e24 */ /* 0x000fce000f8e00ff */
.L_x_190:
[----:B------:R-:W-:Y:S01]  /*b100*/  ULEA UR5, UR38, UR44, 0x1 ;  /* 0x0000002c26057291 */ /* 0x000fe2000f8e083f */
[----:B------:R-:W-:Y:S01]  /*b110*/  LOP3.LUT P0, RZ, R0, 0xff, RZ, 0xc0, !PT ;  /* 0x000000ff00ff7812 */ /* 0x000fe2000780c0ff */
[----:B------:R-:W-:Y:S01]  /*b120*/  ULOP3.LUT UR44, UR44, 0x1, URZ, 0xc0, !UPT ;  /* 0x000000012c2c7892 */ /* 0x000fe2000f8ec03f */
[----:B------:R-:W-:Y:S01]  /*b130*/  LOP3.LUT R114, R114, 0x1, RZ, 0x3c, !PT ;  /* 0x0000000172727812 */ /* 0x000fe200078e3cff */
[----:B------:R-:W-:Y:S02]  /*b140*/  USHF.R.U32.HI UR4, URZ, 0x1, UR5 ;  /* 0x000000013f047899 */ /* 0x000fe40008011605 */
[----:B------:R-:W-:Y:S02]  /*b150*/  UISETP.GT.U32.AND UP0, UPT, UR5, 0x1, UPT ;  /* 0x000000010500788c */ /* 0x000fe4000bf04070 */
[----:B------:R-:W-:Y:S02]  /*b160*/  ULOP3.LUT UR4, UR4, 0x1, URZ, 0xc0, !UPT ;  /* 0x0000000104047892 */ /* 0x000fe4000f8ec03f */
[----:B------:R-:W-:-:S02]  /*b170*/  UISETP.LT.U32.AND UP0, UPT, UR41, 0x1ff, UP0 ;  /* 0x000001ff2900788c */ /* 0x000fc40008701070 */
[----:B------:R-:W-:Y:S02]  /*b180*/  UISETP.NE.U32.AND UP1, UPT, UR4, 0x1, UPT ;  /* 0x000000010400788c */ /* 0x000fe4000bf25070 */
[----:B------:R-:W-:Y:S02]  /*b190*/  USEL UR5, URZ, 0x1, !UP0 ;  /* 0x000000013f057887 */ /* 0x000fe4000c000000 */
[----:B------:R-:W-:-:S04]  /*b1a0*/  UISETP.GT.U32.AND UP1, UPT, UR41, 0x1fe, !UP1 ;  /* 0x000001fe2900788c */ /* 0x000fc8000cf24070 */
[----:B------:R-:W-:-:S04]  /*b1b0*/  USEL UR4, URZ, 0x1, !UP1 ;  /* 0x000000013f047887 */ /* 0x000fc8000c800000 */
[----:B------:R-:W-:Y:S01]  /*b1c0*/  ULOP3.LUT UR48, UR4, UR48, UR5, 0x96, !UPT ;  /* 0x0000003004307292 */ /* 0x000fe2000f8e9605 */
[----:B------:R-:W-:Y:S11]  /*b1d0*/  @P0 BRA `(.L_x_193) ;  /* 0xffffff6400040947 */ /* 0x000ff6000383ffff */
[----:B------:R-:W-:Y:S05]  /*b1e0*/  EXIT ;  /* 0x000000000000794d */ /* 0x000fea0003800000 */
.L_x_12:
[----:B------:R-:W-:-:S08]  /*b1f0*/  ISETP.NE.AND P0, PT, RZ, UR8, PT ;  /* 0x00000008ff007c0c */ /* 0x000fd0000bf05270 */
[----:B-----5:R-:W0:-:S00]  /*b200*/  USETMAXREG.DEALLOC.CTAPOOL 0x28 ;  /* 0x00000028000079c8 */ /* 0x020e0000080e0500 */
[----:B------:R-:W-:Y:S05]  /*b210*/  @P0 EXIT ;  /* 0x000000000000094d */ /* 0x000fea0003800000 */
[----:B0-----:R-:W-:Y:S01]  /*b220*/  LOP3.LUT P0, RZ, R0, 0xff, RZ, 0xc0, !PT ;  /* 0x000000ff00ff7812 */ /* 0x001fe2000780c0ff */
[----:B------:R-:W-:Y:S02]  /*b230*/  IMAD.MOV.U32 R8, RZ, RZ, 0x1 ;  /* 0x00000001ff087424 */ /* 0x000fe400078e00ff */
[----:B------:R-:W-:-:S10]  /*b240*/  IMAD.MOV.U32 R0, RZ, RZ, RZ ;  /* 0x000000ffff007224 */ /* 0x000fd400078e00ff */
[----:B------:R-:W-:Y:S05]  /*b250*/  @!P0 BRA `(.L_x_194) ;  /* 0x0000000c009c8947 */ /* 0x000fea0003800000 */
[----:B------:R-:W-:Y:S01]  /*b260*/  LOP3.LUT P0, RZ, R4, 0x1f, RZ, 0xc0, !PT ;  /* 0x0000001f04ff7812 */ /* 0x000fe2000780c0ff */
[----:B------:R-:W-:Y:S01]  /*b270*/  ULDC UR21, c[0x0][0x658] ;  /* 0x0001960000157ab9 */ /* 0x000fe20000000800 */
[----:B------:R-:W-:Y:S01]  /*b280*/  UMOV UR4, 0xffffffff ;  /* 0xffffffff00047882 */ /* 0x000fe20000000000 */
[----:B------:R-:W-:Y:S01]  /*b290*/  BSSY B0, `(.L_x_194) ;  /* 0x00000e3000007945 */ /* 0x000fe20003800000 */
[----:B------:R-:W-:Y:S01]  /*b2a0*/  USHF.L.U32 UR4, UR4, UR21, URZ ;  /* 0x0000001504047299 */ /* 0x000fe2000800063f */
[C---:B------:R-:W-:Y:S01]  /*b2b0*/  ISETP.NE.AND P3, PT, R3.reuse, RZ, PT ;  /* 0x000000ff0300720c */ /* 0x040fe20003f65270 */
[----:B------:R-:W-:Y:S01]  /*b2c0*/  IMAD.MOV.U32 R9, RZ, RZ, 0x1 ;  /* 0x00000001ff097424 */ /* 0x000fe200078e00ff */
[----:B------:R-:W-:Y:S01]  /*b2d0*/  ISETP.NE.OR P0, PT, R3, RZ, !P0 ;  /* 0x000000ff0300720c */ /* 0x000fe20004705670 */
[----:B------:R-:W-:Y:S01]  /*b2e0*/  IMAD.MOV.U32 R8, RZ, RZ, 0x1 ;  /* 0x00000001ff087424 */ /* 0x000fe200078e00ff */
[----:B------:R-:W-:Y:S01]  /*b2f0*/  ULDC UR13, c[0x0][0x600] ;  /* 0x00018000000d7ab9 */ /* 0x000fe20000000800 */
[----:B------:R-:W-:Y:S01]  /*b300*/  IMAD.MOV.U32 R0, RZ, RZ, RZ ;  /* 0x000000ffff007224 */ /* 0x000fe200078e00ff */
[----:B------:R-:W-:Y:S01]  /*b310*/  UMOV UR5, 0x1 ;  /* 0x0000000100057882 */ /* 0x000fe20000000000 */
[----:B------:R-:W-:-:S02]  /*b320*/  UIADD3 UR23, UR38, 0x1, URZ ;  /* 0x0000000126177890 */ /* 0x000fc4000fffe03f */
[----:B------:R-:W-:Y:S02]  /*b330*/  ULOP3.LUT UR29, UR39, 0x2, URZ, 0xfc, !UPT ;  /* 0x00000002271d7892 */ /* 0x000fe4000f8efc3f */
[----:B------:R-:W-:Y:S02]  /*b340*/  UIADD3 UR13, UR13, -0x1, URZ ;  /* 0xffffffff0d0d7890 */ /* 0x000fe4000fffe03f */
[----:B------:R-:W-:Y:S02]  /*b350*/  USHF.L.U32 UR21, UR5, UR21, URZ ;  /* 0x0000001505157299 */ /* 0x000fe4000800063f */
[----:B------:R-:W-:Y:S01]  /*b360*/  ULOP3.LUT UR22, URZ, UR4, URZ, 0x33, !UPT ;  /* 0x000000043f167292 */ /* 0x000fe2000f8e333f */
[----:B------:R-:W-:-:S11]  /*b370*/  ULDC.64 UR14, c[0x0][0x198] ;  /* 0x00006600000e7ab9 */ /* 0x000fd60000000a00 */
.L_x_206:
[----:B------:R-:W-:-:S03]  /*b380*/  UMOV UR4, 0xffffffff ;  /* 0xffffffff00047882 */ /* 0x000fc60000000000 */
[----:B------:R-:W-:Y:S05]  /*b390*/  BRA.DIV UR4, `(.L_x_195) ;  /* 0x00000012041c7947 */ /* 0x000fea000b800000 */
[----:B------:R-:W-:-:S13]  /*b3a0*/  ELECT P6, URZ, PT ;  /* 0x00000000003f782f */ /* 0x000fda00038c0000 */
.L_x_217:
[----:B------:R-:W0:Y:S01]  /*b3b0*/  LDC R3, c[0x0][0x28c] ;  /* 0x0000a300ff037b82 */ /* 0x000e220000000800 */
[----:B------:R-:W-:Y:S01]  /*b3c0*/  BSSY B1, `(.L_x_196) ;  /* 0x000005a000017945 */ /* 0x000fe20003800000 */
[----:B0-----:R-:W-:-:S13]  /*b3d0*/  ISETP.LT.OR P6, PT, R3, 0x1, !P6 ;  /* 0x000000010300780c */ /* 0x001fda00077c1670 */
[----:B------:R-:W-:Y:S05]  /*b3e0*/  @P6 BRA `(.L_x_197) ;  /* 0x00000004005c6947 */ /* 0x000fea0003800000 */
[----:B------:R-:W-:Y:S02]  /*b3f0*/  IMAD R6, R2, 0xa0, RZ ;  /* 0x000000a002067824 */ /* 0x000fe400078e02ff */
[----:B------:R-:W-:Y:S02]  /*b400*/  IMAD.SHL.U32 R18, R18, 0x40, RZ ;  /* 0x0000004012127824 */ /* 0x000fe400078e00ff */
[----:B------:R-:W-:Y:S02]  /*b410*/  IMAD.MOV.U32 R11, RZ, RZ, RZ ;  /* 0x000000ffff0b7224 */ /* 0x000fe400078e00ff */
[----:B------:R-:W-:Y:S02]  /*b420*/  IMAD.U32 R12, RZ, RZ, UR23 ;  /* 0x00000017ff0c7e24 */ /* 0x000fe4000f8e00ff */
[----:B------:R-:W-:Y:S02]  /*b430*/  IMAD.MOV.U32 R2, RZ, RZ, R8 ;  /* 0x000000ffff027224 */ /* 0x000fe400078e0008 */
[----:B------:R-:W-:-:S07]  /*b440*/  IMAD.MOV.U32 R3, RZ, RZ, R0 ;  /* 0x000000ffff037224 */ /* 0x000fce00078e0000 */
.L_x_201:
[----:B------:R-:W0:Y:S01]  /*b450*/  S2R R5, SR_CgaCtaId ;  /* 0x0000000000057919 */ /* 0x000e220000008800 */
[----:B------:R-:W-:-:S04]  /*b460*/  MOV R4, 0x400 ;  /* 0x0000040000047802 */ /* 0x000fc80000000f00 */
[----:B0-----:R-:W-:Y:S02]  /*b470*/  LEA R10, R5, R4, 0x18 ;  /* 0x00000004050a7211 */ /* 0x001fe400078ec0ff */
[----:B------:R-:W-:Y:S01]  /*b480*/  SHF.L.U32 R4, R2, 0x1f, RZ ;  /* 0x0000001f02047819 */ /* 0x000fe200000006ff */
[----:B------:R-:W0:Y:S02]  /*b490*/  @!P3 LDC R5, c[0x0][0x500] ;  /* 0x00014000ff05bb82 */ /* 0x000e240000000800 */
[----:B------:R-:W-:-:S04]  /*b4a0*/  IMAD R7, R3, 0x8, R10 ;  /* 0x0000000803077824 */ /* 0x000fc800078e020a */
[----:B------:R-:W1:Y:S02]  /*b4b0*/  SYNCS.PHASECHK.TRANS64.TRYWAIT P1, [R7+URZ+0x10], R4 ;  /* 0x00001004070075a7 */ /* 0x000e64000802017f */
[----:B-1----:R-:W-:Y:S05]  /*b4c0*/  @!P1 BRA `(.L_x_198) ;  /* 0x0000000c00f09947 */ /* 0x002fea0003800000 */
.L_x_218:
[----:B------:R-:W-:Y:S01]  /*b4d0*/  UPRMT UR4, UR29, 0x9910, URZ ;  /* 0x000099101d047896 */ /* 0x000fe2000800003f */
[----:B0-----:R0:W-:Y:S03]  /*b4e0*/  @!P3 SYNCS.ARRIVE.TRANS64 RZ, [R7+URZ], R5 ;  /* 0x0000000507ffb9a7 */ /* 0x0011e6000800003f */
[----:B------:R-:W-:-:S06]  /*b4f0*/  UISETP.NE.AND UP0, UPT, UR4, 0x2, UPT ;  /* 0x000000020400788c */ /* 0x000fcc000bf05270 */
[----:B------:R-:W-:-:S13]  /*b500*/  PLOP3.LUT P1, PT, PT, PT, UP0, 0x80, 0x0 ;  /* 0x000000000000781c */ /* 0x000fda0003f2f008 */
[----:B0-----:R-:W-:Y:S05]  /*b510*/  @P1 BRA `(.L_x_199) ;  /* 0x0000000000041947 */ /* 0x001fea0003800000 */
[----:B------:R-:W-:Y:S01]  /*b520*/  BPT.TRAP 0x1 ;  /* 0x000000040000795c */ /* 0x000fe20000300000 */
.L_x_199:
[----:B------:R-:W-:Y:S05]  /*b530*/  @P0 BRA `(.L_x_200) ;  /* 0x0000000000040947 */ /* 0x000fea0003800000 */
[----:B------:R-:W-:Y:S01]  /*b540*/  BPT.TRAP 0x1 ;  /* 0x000000040000795c */ /* 0x000fe20000300000 */
.L_x_200:
[--C-:B-1----:R-:W-:Y:S01]  /*b550*/  IMAD R4, R3, 0x8000, R10.reuse ;  /* 0x0000800003047824 */ /* 0x102fe200078e020a */
[----:B------:R-:W-:Y:S01]  /*b560*/  R2UR UR10, R11 ;  /* 0x000000000b0a72ca */ /* 0x000fe200000e0000 */
[----:B------:R-:W-:Y:S01]  /*b570*/  IMAD R10, R3, 0x14000, R10 ;  /* 0x00014000030a7824 */ /* 0x000fe200078e020a */
[----:B------:R-:W-:Y:S01]  /*b580*/  R2UR UR9, R7 ;  /* 0x00000000070972ca */ /* 0x000fe200000e0000 */
[----:B------:R-:W-:Y:S01]  /*b590*/  UIADD3 UR30, UP0, UR14, 0xf0, URZ ;  /* 0x000000f00e1e7890 */ /* 0x000fe2000ff1e03f */
[----:B------:R-:W-:Y:S01]  /*b5a0*/  R2UR UR40, R4 ;  /* 0x00000000042872ca */ /* 0x000fe200000e0000 */
[----:B------:R-:W-:Y:S01]  /*b5b0*/  VIADD R12, R12, 0xffffffff ;  /* 0xffffffff0c0c7836 */ /* 0x000fe20000000000 */
[----:B------:R-:W-:Y:S01]  /*b5c0*/  R2UR UR18, R10 ;  /* 0x000000000a1272ca */ /* 0x000fe200000e0000 */
[----:B------:R-:W-:Y:S01]  /*b5d0*/  UIADD3.X UR31, URZ, UR15, URZ, UP0, !UPT ;  /* 0x0000000f3f1f7290 */ /* 0x000fe200087fe43f */
[----:B------:R-:W-:Y:S01]  /*b5e0*/  R2UR UR11, R18 ;  /* 0x00000000120b72ca */ /* 0x000fe200000e0000 */
[----:B------:R-:W-:Y:S01]  /*b5f0*/  UIADD3 UR6, UP1, UR14, 0x1f0, URZ ;  /* 0x000001f00e067890 */ /* 0x000fe2000ff3e03f */
[----:B------:R-:W-:Y:S01]  /*b600*/  R2UR UR12, R19 ;  /* 0x00000000130c72ca */ /* 0x000fe200000e0000 */
[----:B------:R-:W-:Y:S01]  /*b610*/  UMOV UR4, 0x0 ;  /* 0x0000000000047882 */ /* 0x000fe20000000000 */
[----:B------:R-:W-:Y:S01]  /*b620*/  R2UR UR35, R6 ;  /* 0x00000000062372ca */ /* 0x000fe200000e0000 */
[----:B------:R-:W-:Y:S01]  /*b630*/  UIADD3 UR58, UR10, 0x40, URZ ;  /* 0x000000400a3a7890 */ /* 0x000fe2000fffe03f */
[----:B------:R-:W-:Y:S01]  /*b640*/  ISETP.GT.AND P2, PT, R12, 0x1, PT ;  /* 0x000000010c00780c */ /* 0x000fe20003f44270 */
[----:B------:R-:W-:Y:S01]  /*b650*/  UIADD3 UR50, UR10, 0x80, URZ ;  /* 0x000000800a327890 */ /* 0x000fe2000fffe03f */
[----:B------:R-:W-:Y:S01]  /*b660*/  VIADD R3, R3, 0x1 ;  /* 0x0000000103037836 */ /* 0x000fe20000000000 */
[----:B------:R-:W-:Y:S01]  /*b670*/  UIADD3 UR8, UR40, 0x100, URZ ;  /* 0x0000010028087890 */ /* 0x000fe2000fffe03f */
[----:B------:R-:W-:Y:S01]  /*b680*/  VIADD R11, R11, 0x100 ;  /* 0x000001000b0b7836 */ /* 0x000fe20000000000 */
[----:B------:R-:W-:-:S02]  /*b690*/  UIADD3 UR56, UR40, 0x2100, URZ ;  /* 0x0000210028387890 */ /* 0x000fc4000fffe03f */
[----:B------:R-:W-:Y:S01]  /*b6a0*/  UIADD3 UR48, UR40, 0x4100, URZ ;  /* 0x0000410028307890 */ /* 0x000fe2000fffe03f */
[C---:B------:R-:W-:Y:S01]  /*b6b0*/  ISETP.NE.AND P1, PT, R3.reuse, 0x2, PT ;  /* 0x000000020300780c */ /* 0x040fe20003f25270 */
[----:B------:R-:W-:Y:S02]  /*b6c0*/  UIADD3 UR42, UR10, 0xc0, URZ ;  /* 0x000000c00a2a7890 */ /* 0x000fe4000fffe03f */
[----:B------:R-:W-:Y:S01]  /*b6d0*/  UIADD3 UR40, UR40, 0x6100, URZ ;  /* 0x0000610028287890 */ /* 0x000fe2000fffe03f */
[----:B------:R-:W-:Y:S01]  /*b6e0*/  SEL R5, RZ, 0x1, P1 ;  /* 0x00000001ff057807 */ /* 0x000fe20000800000 */
[----:B------:R-:W-:Y:S01]  /*b6f0*/  UMOV UR5, 0x10000000 ;  /* 0x1000000000057882 */ /* 0x000fe20000000000 */
[----:B------:R-:W-:Y:S01]  /*b700*/  UIADD3.X UR7, URZ, UR15, URZ, UP1, !UPT ;  /* 0x0000000f3f077290 */ /* 0x000fe20008ffe43f */
[----:B------:R0:W-:Y:S01]  /*b710*/  UTMALDG.3D [UR8], [UR30], desc[UR4] ;  /* 0x000004081e0075b4 */ /* 0x0001e20008011000 */
[----:B------:R-:W-:Y:S01]  /*b720*/  UIADD3 UR32, UR18, 0x10100, URZ ;  /* 0x0001010012207890 */ /* 0x000fe2000fffe03f */
[----:B------:R-:W-:Y:S01]  /*b730*/  LOP3.LUT R2, R2, R5, RZ, 0x3c, !PT ;  /* 0x0000000502027212 */ /* 0x000fe200078e3cff */
[----:B------:R-:W-:Y:S01]  /*b740*/  UIADD3 UR24, UR18, 0x15100, URZ ;  /* 0x0001510012187890 */ /* 0x000fe2000fffe03f */
[----:B------:R-:W-:Y:S01]  /*b750*/  SEL R3, R3, RZ, P1 ;  /* 0x000000ff03037207 */ /* 0x000fe20000800000 */
[----:B------:R-:W-:Y:S01]  /*b760*/  UIADD3 UR16, UR18, 0x1a100, URZ ;  /* 0x0001a10012107890 */ /* 0x000fe2000fffe03f */
[----:B------:R-:W-:Y:S01]  /*b770*/  UMOV UR57, UR9 ;  /* 0x0000000900397c82 */ /* 0x000fe20008000000 */
        /* <DEDUP_REMOVED lines=8> */
[----:B------:R1:W-:Y:S01]  /*b800*/  UTMALDG.3D [UR56], [UR30], desc[UR4] ;  /* 0x000004381e0075b4 */ /* 0x0003e20008011000 */
[----:B------:R-:W-:Y:S01]  /*b810*/  UMOV UR33, UR9 ;  /* 0x0000000900217c82 */ /* 0x000fe20008000000 */
[----:B------:R-:W-:Y:S01]  /*b820*/  UMOV UR34, UR10 ;  /* 0x0000000a00227c82 */ /* 0x000fe20008000000 */
[----:B------:R-:W-:Y:S01]  /*b830*/  UMOV UR36, UR12 ;  /* 0x0000000c00247c82 */ /* 0x000fe20008000000 */
[----:B------:R-:W-:Y:S01]  /*b840*/  UMOV UR25, UR9 ;  /* 0x0000000900197c82 */ /* 0x000fe20008000000 */
[----:B------:R-:W-:Y:S01]  /*b850*/  UMOV UR27, UR35 ;  /* 0x00000023001b7c82 */ /* 0x000fe20008000000 */
[----:B------:R-:W-:Y:S01]  /*b860*/  UMOV UR28, UR12 ;  /* 0x0000000c001c7c82 */ /* 0x000fe20008000000 */
[----:B------:R-:W-:Y:S01]  /*b870*/  UMOV UR26, UR58 ;  /* 0x0000003a001a7c82 */ /* 0x000fe20008000000 */
[----:B0-----:R-:W-:Y:S01]  /*b880*/  UIADD3 UR8, UR18, 0x1f100, URZ ;  /* 0x0001f10012087890 */ /* 0x001fe2000fffe03f */
[----:B------:R1:W-:Y:S01]  /*b890*/  UTMALDG.3D [UR48], [UR30], desc[UR4] ;  /* 0x000004301e0075b4 */ /* 0x0003e20008011000 */
[----:B------:R-:W-:Y:S01]  /*b8a0*/  UMOV UR17, UR9 ;  /* 0x0000000900117c82 */ /* 0x000fe20008000000 */
[----:B------:R-:W-:Y:S01]  /*b8b0*/  UMOV UR19, UR35 ;  /* 0x0000002300137c82 */ /* 0x000fe20008000000 */
[----:B------:R-:W-:Y:S01]  /*b8c0*/  UMOV UR20, UR12 ;  /* 0x0000000c00147c82 */ /* 0x000fe20008000000 */
[----:B------:R-:W-:Y:S01]  /*b8d0*/  UMOV UR18, UR50 ;  /* 0x0000003200127c82 */ /* 0x000fe20008000000 */
[----:B------:R-:W-:Y:S01]  /*b8e0*/  UMOV UR11, UR35 ;  /* 0x00000023000b7c82 */ /* 0x000fe20008000000 */
[----:B------:R-:W-:Y:S01]  /*b8f0*/  UMOV UR10, UR42 ;  /* 0x0000002a000a7c82 */ /* 0x000fe20008000000 */
[----:B------:R1:W-:Y:S01]  /*b900*/  UTMALDG.3D [UR40], [UR30], desc[UR4] ;  /* 0x000004281e0075b4 */ /* 0x0003e20008011000 */
[----:B------:R1:W-:Y:S01]  /*b910*/  UTMALDG.3D [UR32], [UR6], desc[UR4] ;  /* 0x00000420060075b4 */ /* 0x0003e20008011000 */
[----:B------:R1:W-:Y:S01]  /*b920*/  UTMALDG.3D [UR24], [UR6], desc[UR4] ;  /* 0x00000418060075b4 */ /* 0x0003e20008011000 */
[----:B------:R1:W-:Y:S01]  /*b930*/  UTMALDG.3D [UR16], [UR6], desc[UR4] ;  /* 0x00000410060075b4 */ /* 0x0003e20008011000 */
[----:B------:R1:W-:Y:S02]  /*b940*/  UTMALDG.3D [UR8], [UR6], desc[UR4] ;  /* 0x00000408060075b4 */ /* 0x0003e40008011000 */
[----:B-1----:R-:W-:Y:S05]  /*b950*/  @P2 BRA `(.L_x_201) ;  /* 0xfffffff800bc2947 */ /* 0x002fea000383ffff */
.L_x_197:
[----:B------:R-:W-:Y:S05]  /*b960*/  BSYNC B1 ;  /* 0x0000000000017941 */ /* 0x000fea0003800000 */
.L_x_196:
[----:B------:R-:W-:Y:S01]  /*b970*/  LOP3.LUT P4, RZ, R9, 0xff, RZ, 0xc0, !PT ;  /* 0x000000ff09ff7812 */ /* 0x000fe2000788c0ff */
[----:B------:R-:W-:Y:S01]  /*b980*/  VIADD R0, R0, UR38 ;  /* 0x0000002600007c36 */ /* 0x000fe20008000000 */
[----:B------:R-:W-:Y:S01]  /*b990*/  ULDC.64 UR4, c[0x0][0x650] ;  /* 0x0001940000047ab9 */ /* 0x000fe20000000a00 */
[----:B------:R-:W-:Y:S01]  /*b9a0*/  BSSY B1, `(.L_x_202) ;  /* 0x000006f000017945 */ /* 0x000fe20003800000 */
[----:B------:R-:W-:Y:S01]  /*b9b0*/  IMAD.MOV.U32 R18, RZ, RZ, -0x1 ;  /* 0xffffffffff127424 */ /* 0x000fe200078e00ff */
[----:B------:R-:W-:Y:S01]  /*b9c0*/  PRMT R9, RZ, 0x7610, R9 ;  /* 0x00007610ff097816 */ /* 0x000fe20000000009 */
[----:B------:R-:W-:Y:S01]  /*b9d0*/  IMAD.MOV.U32 R19, RZ, RZ, -0x1 ;  /* 0xffffffffff137424 */ /* 0x000fe200078e00ff */
[C---:B------:R-:W-:Y:S02]  /*b9e0*/  ISETP.GT.U32.AND P1, PT, R0.reuse, 0x1, PT ;  /* 0x000000010000780c */ /* 0x040fe40003f24070 */
[----:B------:R-:W-:Y:S02]  /*b9f0*/  SHF.R.U32.HI R2, RZ, 0x1, R0 ;  /* 0x00000001ff027819 */ /* 0x000fe40000011600 */
[----:B------:R-:W-:-:S02]  /*ba00*/  LOP3.LUT R0, R0, 0x1, RZ, 0xc0, !PT ;  /* 0x0000000100007812 */ /* 0x000fc400078ec0ff */
[----:B------:R-:W0:Y:S01]  /*ba10*/  @P4 S2R R4, SR_CgaCtaId ;  /* 0x0000000000044919 */ /* 0x000e220000008800 */
[----:B------:R-:W-:Y:S02]  /*ba20*/  @P4 MOV R3, 0x400 ;  /* 0x0000040000034802 */ /* 0x000fe40000000f00 */
[----:B------:R-:W-:-:S04]  /*ba30*/  LOP3.LUT R2, R2, 0x1, RZ, 0xc0, !PT ;  /* 0x0000000102027812 */ /* 0x000fc800078ec0ff */
[----:B------:R-:W-:Y:S02]  /*ba40*/  ISETP.NE.U32.AND P2, PT, R2, 0x1, PT ;  /* 0x000000010200780c */ /* 0x000fe40003f45070 */
[----:B0-----:R-:W-:Y:S01]  /*ba50*/  @P4 LEA R3, R4, R3, 0x18 ;  /* 0x0000000304034211 */ /* 0x001fe200078ec0ff */
[----:B------:R-:W-:-:S03]  /*ba60*/  IMAD.U32 R4, RZ, RZ, UR38 ;  /* 0x00000026ff047e24 */ /* 0x000fc6000f8e00ff */
[----:B------:R0:W-:Y:S01]  /*ba70*/  @P4 SYNCS.ARRIVE.TRANS64.A1T0 RZ, [R3+URZ+0x58], RZ ;  /* 0x000058ff03ff49a7 */ /* 0x0001e2000810003f */
[----:B------:R-:W-:Y:S02]  /*ba80*/  IADD3 R16, P4, R16, UR54, RZ ;  /* 0x0000003610107c10 */ /* 0x000fe4000ff9e0ff */
[----:B------:R-:W-:Y:S02]  /*ba90*/  ISETP.LT.U32.AND P1, PT, R4, 0x2, P1 ;  /* 0x000000020400780c */ /* 0x000fe40000f21070 */
[----:B------:R-:W-:Y:S02]  /*baa0*/  IADD3.X R17, R17, UR37, RZ, P4, !PT ;  /* 0x0000002511117c10 */ /* 0x000fe4000a7fe4ff */
[----:B------:R-:W-:Y:S02]  /*bab0*/  ISETP.GE.U32.AND P4, PT, R16, UR4, PT ;  /* 0x0000000410007c0c */ /* 0x000fe4000bf86070 */
[----:B0-----:R-:W-:Y:S02]  /*bac0*/  SEL R3, RZ, 0x1, !P1 ;  /* 0x00000001ff037807 */ /* 0x001fe40004800000 */
[----:B------:R-:W-:-:S02]  /*bad0*/  ISETP.GE.U32.AND.EX P1, PT, R17, UR5, PT, P4 ;  /* 0x0000000511007c0c */ /* 0x000fc4000bf26140 */
[----:B------:R-:W-:-:S04]  /*bae0*/  ISETP.GT.U32.AND P2, PT, R4, 0x1, !P2 ;  /* 0x000000010400780c */ /* 0x000fc80005744070 */
[----:B------:R-:W-:-:S04]  /*baf0*/  SEL R2, RZ, 0x1, !P2 ;  /* 0x00000001ff027807 */ /* 0x000fc80005000000 */
[--C-:B------:R-:W-:Y:S01]  /*bb00*/  LOP3.LUT R8, R2, R8, R3.reuse, 0x96, !PT ;  /* 0x0000000802087212 */ /* 0x100fe200078e9603 */
[----:B------:R-:W-:Y:S01]  /*bb10*/  IMAD.MOV.U32 R2, RZ, RZ, -0x1 ;  /* 0xffffffffff027424 */ /* 0x000fe200078e00ff */
[----:B------:R-:W-:Y:S01]  /*bb20*/  PRMT R3, RZ, 0x7610, R3 ;  /* 0x00007610ff037816 */ /* 0x000fe20000000003 */
[----:B------:R-:W-:Y:S06]  /*bb30*/  @P1 BRA `(.L_x_203) ;  /* 0x0000000400541947 */ /* 0x000fec0003800000 */
[----:B------:R-:W0:Y:S01]  /*bb40*/  S2UR UR4, SR_CTAID.X ;  /* 0x00000000000479c3 */ /* 0x000e220000002500 */
[----:B------:R-:W-:Y:S01]  /*bb50*/  ULDC.64 UR6, c[0x0][0x628] ;  /* 0x00018a0000067ab9 */ /* 0x000fe20000000a00 */
[----:B------:R-:W-:Y:S01]  /*bb60*/  ULDC UR5, c[0x0][0x150] ;  /* 0x0000540000057ab9 */ /* 0x000fe20000000800 */
[----:B------:R-:W-:Y:S01]  /*bb70*/  ISETP.NE.U32.AND P1, PT, RZ, UR6, PT ;  /* 0x00000006ff007c0c */ /* 0x000fe2000bf25070 */
[----:B------:R-:W-:Y:S01]  /*bb80*/  ULDC UR8, c[0x0][0x630] ;  /* 0x00018c0000087ab9 */ /* 0x000fe20000000800 */
[----:B------:R-:W-:Y:S01]  /*bb90*/  ULDC UR10, c[0x0][0x154] ;  /* 0x00005500000a7ab9 */ /* 0x000fe20000000800 */
[----:B------:R-:W-:Y:S01]  /*bba0*/  IMAD.MOV.U32 R2, RZ, RZ, R16 ;  /* 0x000000ffff027224 */ /* 0x000fe200078e0010 */
[----:B------:R-:W-:Y:S01]  /*bbb0*/  ISETP.NE.AND.EX P1, PT, RZ, UR7, PT, P1 ;  /* 0x00000007ff007c0c */ /* 0x000fe2000bf25310 */
[----:B------:R-:W1:Y:S01]  /*bbc0*/  S2UR UR9, SR_CTAID.Y ;  /* 0x00000000000979c3 */ /* 0x000e620000002600 */
[----:B0-----:R-:W-:-:S05]  /*bbd0*/  I2FP.F32.U32 R3, UR4 ;  /* 0x0000000400037c45 */ /* 0x001fca0008201000 */
[----:B------:R-:W-:Y:S01]  /*bbe0*/  FMUL R10, R3, UR5 ;  /* 0x00000005030a7c20 */ /* 0x000fe20008400000 */
[----:B------:R-:W-:-:S05]  /*bbf0*/  IMAD.MOV.U32 R3, RZ, RZ, R17 ;  /* 0x000000ffff037224 */ /* 0x000fca00078e0011 */
[----:B------:R-:W-:Y:S05]  /*bc00*/  @!P1 BRA `(.L_x_204) ;  /* 0x0000000000289947 */ /* 0x000fea0003800000 */
[----:B------:R-:W-:Y:S02]  /*bc10*/  ULDC UR5, c[0x0][0x634] ;  /* 0x00018d0000057ab9 */ /* 0x000fe40000000800 */
[----:B------:R-:W-:-:S05]  /*bc20*/  IADD3 R7, P1, R16, UR5, RZ ;  /* 0x0000000510077c10 */ /* 0x000fca000ff3e0ff */
[----:B------:R-:W-:-:S04]  /*bc30*/  IMAD.X R11, RZ, RZ, R17, P1 ;  /* 0x000000ffff0b7224 */ /* 0x000fc800008e0611 */
[----:B------:R-:W-:-:S04]  /*bc40*/  IMAD.WIDE.U32 R4, R11, UR6, RZ ;  /* 0x000000060b047c25 */ /* 0x000fc8000f8e00ff */
[----:B------:R-:W-:-:S04]  /*bc50*/  IMAD.WIDE.U32 R4, P1, R7, UR7, R4 ;  /* 0x0000000707047c25 */ /* 0x000fc8000f820004 */
[----:B------:R-:W-:-:S04]  /*bc60*/  IMAD.WIDE.U32 R6, R7, UR6, RZ ;  /* 0x0000000607067c25 */ /* 0x000fc8000f8e00ff */
[----:B------:R-:W-:Y:S01]  /*bc70*/  IMAD.X R3, RZ, RZ, RZ, P1 ;  /* 0x000000ffff037224 */ /* 0x000fe200008e06ff */
[----:B------:R-:W-:Y:S01]  /*bc80*/  IADD3 RZ, P1, R7, R4, RZ ;  /* 0x0000000407ff7210 */ /* 0x000fe20007f3e0ff */
[----:B------:R-:W-:-:S04]  /*bc90*/  IMAD.MOV.U32 R2, RZ, RZ, R5 ;  /* 0x000000ffff027224 */ /* 0x000fc800078e0005 */
[----:B------:R-:W-:-:S08]  /*bca0*/  IMAD.WIDE.U32.X R2, R11, UR7, R2, P1 ;  /* 0x000000070b027c25 */ /* 0x000fd000088e0402 */
.L_x_204:
[--C-:B------:R-:W-:Y:S01]  /*bcb0*/  SHF.R.U64 R19, R2, UR8, R3.reuse ;  /* 0x0000000802137c19 */ /* 0x100fe20008001203 */
[----:B------:R-:W0:Y:S01]  /*bcc0*/  F2I.U32.TRUNC.NTZ R10, R10 ;  /* 0x0000000a000a7305 */ /* 0x000e22000020f000 */
[----:B------:R-:W-:Y:S01]  /*bcd0*/  SHF.R.U32.HI R2, RZ, UR8, R3 ;  /* 0x00000008ff027c19 */ /* 0x000fe20008011603 */
[----:B------:R-:W-:Y:S01]  /*bce0*/  ULDC.64 UR6, c[0x0][0x620] ;  /* 0x0001880000067ab9 */ /* 0x000fe20000000a00 */
[----:B------:R-:W-:Y:S01]  /*bcf0*/  IADD3 R5, P1, RZ, -R19, RZ ;  /* 0x80000013ff057210 */ /* 0x000fe20007f3e0ff */
[----:B------:R-:W2:Y:S01]  /*bd00*/  LDC R15, c[0x0][0x610] ;  /* 0x00018400ff0f7b82 */ /* 0x000ea20000000800 */
[----:B-1----:R-:W-:Y:S01]  /*bd10*/  I2FP.F32.U32 R4, UR9 ;  /* 0x0000000900047c45 */ /* 0x002fe20008201000 */
[----:B------:R-:W-:Y:S01]  /*bd20*/  ULDC UR8, c[0x0][0x658] ;  /* 0x0001960000087ab9 */ /* 0x000fe20000000800 */
[----:B------:R-:W-:Y:S01]  /*bd30*/  ULDC UR12, c[0x0][0x648] ;  /* 0x00019200000c7ab9 */ /* 0x000fe20000000800 */
[----:B------:R-:W-:Y:S02]  /*bd40*/  IMAD.X R2, RZ, RZ, ~R2, P1 ;  /* 0x000000ffff027224 */ /* 0x000fe400008e0e02 */
[----:B------:R-:W-:Y:S01]  /*bd50*/  FMUL R6, R4, UR10 ;  /* 0x0000000a04067c20 */ /* 0x000fe20008400000 */
[----:B------:R-:W-:Y:S01]  /*bd60*/  ULDC.64 UR10, c[0x0][0x640] ;  /* 0x00019000000a7ab9 */ /* 0x000fe20000000a00 */
[----:B------:R-:W-:Y:S01]  /*bd70*/  IMAD R4, R2, UR6, RZ ;  /* 0x0000000602047c24 */ /* 0x000fe2000f8e02ff */
[----:B------:R-:W-:Y:S01]  /*bd80*/  ISETP.NE.U32.AND P1, PT, RZ, UR10, PT ;  /* 0x0000000aff007c0c */ /* 0x000fe2000bf25070 */
[C---:B------:R-:W-:Y:S01]  /*bd90*/  IMAD.WIDE.U32 R2, R5.reuse, UR6, R16 ;  /* 0x0000000605027c25 */ /* 0x040fe2000f8e0010 */
[----:B0-----:R-:W-:Y:S01]  /*bda0*/  R2UR UR5, R10 ;  /* 0x000000000a0572ca */ /* 0x001fe200000e0000 */
[----:B------:R-:W0:Y:S01]  /*bdb0*/  F2I.U32.TRUNC.NTZ R6, R6 ;  /* 0x0000000600067305 */ /* 0x000e22000020f000 */
[----:B------:R-:W-:Y:S01]  /*bdc0*/  ULDC UR6, c[0x0][0x618] ;  /* 0x0001860000067ab9 */ /* 0x000fe20000000800 */
[----:B------:R-:W-:Y:S01]  /*bdd0*/  IMAD R5, R5, UR7, R4 ;  /* 0x0000000705057c24 */ /* 0x000fe2000f8e0204 */
[----:B------:R-:W-:-:S03]  /*bde0*/  ISETP.NE.AND.EX P1, PT, RZ, UR11, PT, P1 ;  /* 0x0000000bff007c0c */ /* 0x000fc6000bf25310 */
[----:B------:R-:W-:-:S05]  /*bdf0*/  IMAD.IADD R3, R3, 0x1, R5 ;  /* 0x0000000103037824 */ /* 0x000fca00078e0205 */
[--C-:B------:R-:W-:Y:S02]  /*be00*/  SHF.R.U64 R10, R2, UR6, R3.reuse ;  /* 0x00000006020a7c19 */ /* 0x100fe40008001203 */
[----:B------:R-:W-:Y:S01]  /*be10*/  SHF.R.U32.HI R3, RZ, UR6, R3 ;  /* 0x00000006ff037c19 */ /* 0x000fe20008011603 */
[----:B------:R-:W-:Y:S01]  /*be20*/  ULDC UR6, c[0x0][0x608] ;  /* 0x0001820000067ab9 */ /* 0x000fe20000000800 */
[----:B0-----:R-:W-:Y:S02]  /*be30*/  R2UR UR7, R6 ;  /* 0x00000000060772ca */ /* 0x001fe400000e0000 */
[--C-:B------:R-:W-:Y:S02]  /*be40*/  SHF.R.U64 R12, R10, UR6, R3.reuse ;  /* 0x000000060a0c7c19 */ /* 0x100fe40008001203 */
[----:B------:R-:W-:Y:S01]  /*be50*/  SHF.R.U32.HI R3, RZ, UR6, R3 ;  /* 0x00000006ff037c19 */ /* 0x000fe20008011603 */
[----:B------:R-:W-:-:S03]  /*be60*/  UIADD3 UR6, -UR5, URZ, URZ ;  /* 0x0000003f05067290 */ /* 0x000fc6000fffe13f */
[--C-:B------:R-:W-:Y:S01]  /*be70*/  SHF.R.U64 R13, R12, UR8, R3.reuse ;  /* 0x000000080c0d7c19 */ /* 0x100fe20008001203 */
[----:B------:R-:W-:Y:S01]  /*be80*/  ULDC UR5, c[0x0][0x144] ;  /* 0x0000510000057ab9 */ /* 0x000fe20000000800 */
[----:B------:R-:W-:-:S03]  /*be90*/  SHF.R.U32.HI R3, RZ, UR8, R3 ;  /* 0x00000008ff037c19 */ /* 0x000fc60008011603 */
[----:B------:R-:W-:Y:S01]  /*bea0*/  IMAD.MOV.U32 R2, RZ, RZ, R13 ;  /* 0x000000ffff027224 */ /* 0x000fe200078e000d */
[----:B------:R-:W-:Y:S06]  /*beb0*/  @!P1 BRA `(.L_x_205) ;  /* 0x0000000000289947 */ /* 0x000fec0003800000 */
        /* <DEDUP_REMOVED lines=10> */
.L_x_205:
[----:B------:R-:W-:Y:S01]  /*bf60*/  UISETP.NE.AND UP0, UPT, UR45, URZ, UPT ;  /* 0x0000003f2d00728c */ /* 0x000fe2000bf05270 */
[----:B------:R-:W-:Y:S01]  /*bf70*/  SHF.R.U64 R3, R2, UR12, R3 ;  /* 0x0000000c02037c19 */ /* 0x000fe20008001203 */
[----:B------:R-:W-:Y:S01]  /*bf80*/  UIADD3 UR7, -UR7, URZ, URZ ;  /* 0x0000003f07077290 */ /* 0x000fe2000fffe13f */
[----:B------:R-:W-:Y:S01]  /*bf90*/  LOP3.LUT R2, R12, UR22, RZ, 0xc0, !PT ;  /* 0x000000160c027c12 */ /* 0x000fe2000f8ec0ff */
[----:B------:R-:W-:Y:S01]  /*bfa0*/  UIMAD UR4, UR5, UR6, UR4 ;  /* 0x00000006050472a4 */ /* 0x000fe2000f8e0204 */
[----:B------:R-:W-:Y:S01]  /*bfb0*/  LOP3.LUT R5, R10, UR13, RZ, 0xc0, !PT ;  /* 0x0000000d0a057c12 */ /* 0x000fe2000f8ec0ff */
[----:B------:R-:W-:Y:S01]  /*bfc0*/  IMAD.MOV R4, RZ, RZ, -R3 ;  /* 0x000000ffff047224 */ /* 0x000fe200078e0a03 */
[----:B------:R-:W-:Y:S01]  /*bfd0*/  ULDC UR5, c[0x0][0x148] ;  /* 0x0000520000057ab9 */ /* 0x000fe20000000800 */
[----:B------:R-:W-:Y:S01]  /*bfe0*/  IMAD R18, R3, UR21, R2 ;  /* 0x0000001503127c24 */ /* 0x000fe2000f8e0202 */
[----:B------:R-:W-:Y:S01]  /*bff0*/  PLOP3.LUT P1, PT, PT, PT, UP0, 0x80, 0x0 ;  /* 0x000000000000781c */ /* 0x000fe20003f2f008 */
[----:B------:R-:W-:Y:S01]  /*c000*/  IMAD.MOV.U32 R3, RZ, RZ, 0x1 ;  /* 0x00000001ff037424 */ /* 0x000fe200078e00ff */
[----:B------:R-:W-:-:S03]  /*c010*/  @UP0 UIMAD UR4, UR5, UR7, UR9 ;  /* 0x00000007050402a4 */ /* 0x000fc6000f8e0209 */
[----:B------:R-:W-:Y:S02]  /*c020*/  ULDC UR5, c[0x0][0x638] ;  /* 0x00018e0000057ab9 */ /* 0x000fe40000000800 */
[----:B------:R-:W-:Y:S02]  /*c030*/  IMAD R2, R4, UR5, R13 ;  /* 0x0000000504027c24 */ /* 0x000fe4000f8e020d */
[----:B--2---:R-:W-:Y:S01]  /*c040*/  IMAD R18, R18, R15, UR4 ;  /* 0x0000000412127e24 */ /* 0x004fe2000f8e020f */
[----:B------:R-:W-:Y:S02]  /*c050*/  ULDC UR4, c[0x0][0x600] ;  /* 0x0001800000047ab9 */ /* 0x000fe40000000800 */
[----:B------:R-:W-:-:S05]  /*c060*/  IMAD R5, R2, UR4, R5 ;  /* 0x0000000402057c24 */ /* 0x000fca000f8e0205 */
[----:B------:R-:W-:Y:S02]  /*c070*/  SEL R2, R5, R18, !P1 ;  /* 0x0000001205027207 */ /* 0x000fe40004800000 */
[----:B------:R-:W-:-:S07]  /*c080*/  SEL R18, R18, R5, !P1 ;  /* 0x0000000512127207 */ /* 0x000fce0004800000 */
.L_x_203:
[----:B------:R-:W-:Y:S05]  /*c090*/  BSYNC B1 ;  /* 0x0000000000017941 */ /* 0x000fea0003800000 */
.L_x_202:
[----:B------:R-:W-:-:S13]  /*c0a0*/  LOP3.LUT P1, RZ, R3, 0xff, RZ, 0xc0, !PT ;  /* 0x000000ff03ff7812 */ /* 0x000fda000782c0ff */
[----:B------:R-:W-:Y:S05]  /*c0b0*/  @P1 BRA `(.L_x_206) ;  /* 0xfffffff000b01947 */ /* 0x000fea000383ffff */
[----:B------:R-:W-:Y:S05]  /*c0c0*/  BSYNC B0 ;  /* 0x0000000000007941 */ /* 0x000fea0003800000 */
.L_x_194:
[----:B------:R-:W-:-:S03]  /*c0d0*/  UMOV UR4, 0xffffffff ;  /* 0xffffffff00047882 */ /* 0x000fc60000000000 */
[----:B------:R-:W-:Y:S05]  /*c0e0*/  BRA.DIV UR4, `(.L_x_207) ;  /* 0x0000000204fc7947 */ /* 0x000fea000b800000 */
[----:B------:R-:W-:-:S13]  /*c0f0*/  ELECT P6, URZ, PT ;  /* 0x00000000003f782f */ /* 0x000fda00038c0000 */
.L_x_221:
[----:B------:R-:W-:Y:S04]  /*c100*/  BSSY B0, `(.L_x_208) ;  /* 0x000001a000007945 */ /* 0x000fe80003800000 */
[----:B------:R-:W-:Y:S05]  /*c110*/  @!P6 BRA `(.L_x_209) ;  /* 0x000000000060e947 */ /* 0x000fea0003800000 */
[----:B------:R-:W-:-:S04]  /*c120*/  ULOP3.LUT UR4, UR39, 0x2, URZ, 0xfc, !UPT ;  /* 0x0000000227047892 */ /* 0x000fc8000f8efc3f */
[----:B------:R-:W-:-:S06]  /*c130*/  UISETP.NE.AND UP0, UPT, UR4, 0x3, UPT ;  /* 0x000000030400788c */ /* 0x000fcc000bf05270 */
[----:B------:R-:W-:-:S13]  /*c140*/  PLOP3.LUT P0, PT, PT, PT, UP0, 0x80, 0x0 ;  /* 0x000000000000781c */ /* 0x000fda0003f0f008 */
[----:B------:R-:W-:Y:S05]  /*c150*/  @!P0 BRA `(.L_x_210) ;  /* 0x0000000000048947 */ /* 0x000fea0003800000 */
[----:B------:R-:W-:Y:S01]  /*c160*/  BPT.TRAP 0x1 ;  /* 0x000000040000795c */ /* 0x000fe20000300000 */
.L_x_210:
[----:B------:R-:W0:Y:S01]  /*c170*/  S2R R3, SR_CgaCtaId ;  /* 0x0000000000037919 */ /* 0x000e220000008800 */
[----:B------:R-:W-:-:S04]  /*c180*/  MOV R2, 0x400 ;  /* 0x0000040000027802 */ /* 0x000fc80000000f00 */
[----:B0-----:R-:W-:Y:S02]  /*c190*/  LEA R3, R3, R2, 0x18 ;  /* 0x0000000203037211 */ /* 0x001fe400078ec0ff */
[----:B------:R-:W-:-:S03]  /*c1a0*/  SHF.L.U32 R2, R8, 0x1f, RZ ;  /* 0x0000001f08027819 */ /* 0x000fc600000006ff */
[----:B------:R-:W-:-:S04]  /*c1b0*/  VIADD R3, R3, 0x10 ;  /* 0x0000001003037836 */ /* 0x000fc80000000000 */
[C---:B------:R-:W-:Y:S02]  /*c1c0*/  IMAD R7, R0.reuse, 0x8, R3 ;  /* 0x0000000800077824 */ /* 0x040fe400078e0203 */
[----:B------:R-:W-:Y:S02]  /*c1d0*/  VIADD R0, R0, 0x1 ;  /* 0x0000000100007836 */ /* 0x000fe40000000000 */
[----:B------:R-:W0:Y:S03]  /*c1e0*/  SYNCS.PHASECHK.TRANS64.TRYWAIT P0, [R7+URZ], R2 ;  /* 0x00000002070075a7 */ /* 0x000e26000800017f */
[----:B------:R-:W-:-:S04]  /*c1f0*/  ISETP.NE.AND P1, PT, R0, 0x2, PT ;  /* 0x000000020000780c */ /* 0x000fc80003f25270 */
[----:B------:R-:W-:Y:S02]  /*c200*/  SEL R5, RZ, 0x1, P1 ;  /* 0x00000001ff057807 */ /* 0x000fe40000800000 */
[----:B------:R-:W-:Y:S02]  /*c210*/  SEL R0, R0, RZ, P1 ;  /* 0x000000ff00007207 */ /* 0x000fe40000800000 */
[----:B------:R-:W-:Y:S01]  /*c220*/  LOP3.LUT R5, R8, R5, RZ, 0x3c, !PT ;  /* 0x0000000508057212 */ /* 0x000fe200078e3cff */
[----:B0-----:R-:W-:Y:S06]  /*c230*/  @!P0 BRA `(.L_x_211) ;  /* 0x0000000000c88947 */ /* 0x001fec0003800000 */
.L_x_222:
[----:B------:R-:W-:Y:S01]  /*c240*/  IMAD R3, R0, 0x8, R3 ;  /* 0x0000000800037824 */ /* 0x000fe200078e0203 */
[----:B------:R-:W-:-:S07]  /*c250*/  SHF.L.U32 R0, R5, 0x1f, RZ ;  /* 0x0000001f05007819 */ /* 0x000fce00000006ff */
.L_x_212:
[----:B-1----:R1:W2:Y:S02]  /*c260*/  SYNCS.PHASECHK.TRANS64.TRYWAIT P0, [R3+URZ], R0 ;  /* 0x00000000030075a7 */ /* 0x0022a4000800017f */
[----:B--2---:R-:W-:Y:S05]  /*c270*/  @!P0 NANOSLEEP.SYNCS 0x989680 ;  /* 0x009896800000895d */ /* 0x004fea0003900000 */
[----:B------:R-:W2:Y:S02]  /*c280*/  @!P0 SYNCS.PHASECHK.TRANS64 P0, [R3+URZ], R0 ;  /* 0x00000000030085a7 */ /* 0x000ea4000800007f */
[----:B--2---:R-:W-:Y:S05]  /*c290*/  @!P0 BRA `(.L_x_212) ;  /* 0xfffffffc00f08947 */ /* 0x004fea000383ffff */
.L_x_209:
[----:B------:R-:W-:Y:S05]  /*c2a0*/  BSYNC B0 ;  /* 0x0000000000007941 */ /* 0x000fea0003800000 */
.L_x_208:
[----:B------:R-:W-:Y:S05]  /*c2b0*/  EXIT ;  /* 0x000000000000794d */ /* 0x000fea0003800000 */
.L_x_14:
[----:B0-----:R0:W1:Y:S02]  /*c2c0*/  SYNCS.PHASECHK.TRANS64.TRYWAIT P0, [R111+URZ+-0x8], R0 ;  /* 0xfffff8006f0075a7 */ /* 0x001064000800017f */
[----:B-1----:R-:W-:Y:S05]  /*c2d0*/  @!P0 NANOSLEEP.SYNCS 0x989680 ;  /* 0x009896800000895d */ /* 0x002fea0003900000 */
[----:B------:R-:W1:Y:S02]  /*c2e0*/  @!P0 SYNCS.PHASECHK.TRANS64 P0, [R111+URZ+-0x8], R0 ;  /* 0xfffff8006f0085a7 */ /* 0x000e64000800007f */
[----:B-1----:R-:W-:Y:S05]  /*c2f0*/  @!P0 BRA `(.L_x_14) ;  /* 0xfffffffc00f08947 */ /* 0x002fea000383ffff */
[----:B------:R-:W-:Y:S05]  /*c300*/  BRA `(.L_x_213) ;  /* 0xffffff5000c47947 */ /* 0x000fea000383ffff */
.L_x_19:
[----:B-1----:R1:W2:Y:S02]  /*c310*/  SYNCS.PHASECHK.TRANS64.TRYWAIT P1, [R3+URZ], R0 ;  /* 0x00000000030075a7 */ /* 0x0022a4000802017f */
[----:B--2---:R-:W-:Y:S05]  /*c320*/  @!P1 NANOSLEEP.SYNCS 0x989680 ;  /* 0x009896800000995d */ /* 0x004fea0003900000 */
[----:B------:R-:W2:Y:S02]  /*c330*/  @!P1 SYNCS.PHASECHK.TRANS64 P1, [R3+URZ], R0 ;  /* 0x00000000030095a7 */ /* 0x000ea4000802007f */
[----:B--2---:R-:W-:Y:S05]  /*c340*/  @!P1 BRA `(.L_x_19) ;  /* 0xfffffffc00f09947 */ /* 0x004fea000383ffff */
[----:B------:R-:W-:Y:S05]  /*c350*/  BRA `(.L_x_18) ;  /* 0xffffff54003c7947 */ /* 0x000fea000383ffff */
.L_x_24:
[----:B-1----:R-:W-:-:S04]  /*c360*/  IMAD.U32 R4, RZ, RZ, UR4 ;  /* 0x00000004ff047e24 */ /* 0x002fc8000f8e00ff */
[----:B------:R1:W2:Y:S03]  /*c370*/  SYNCS.PHASECHK.TRANS64.TRYWAIT P1, [R4+URZ], R3 ;  /* 0x00000003040075a7 */ /* 0x0002a6000802017f */
[----:B--2---:R-:W-:Y:S05]  /*c380*/  @!P1 NANOSLEEP.SYNCS 0x989680 ;  /* 0x009896800000995d */ /* 0x004fea0003900000 */
[----:B------:R-:W2:Y:S02]  /*c390*/  @!P1 SYNCS.PHASECHK.TRANS64 P1, [R4+URZ], R3 ;  /* 0x00000003040095a7 */ /* 0x000ea4000802007f */
[----:B--2---:R-:W-:Y:S05]  /*c3a0*/  @!P1 BRA `(.L_x_24) ;  /* 0xfffffffc00ec9947 */ /* 0x004fea000383ffff */
[----:B------:R-:W-:Y:S05]  /*c3b0*/  BRA `(.L_x_23) ;  /* 0xffffff74005c7947 */ /* 0x000fea000383ffff */
.L_x_30:
[----:B0-----:R0:W1:Y:S02]  /*c3c0*/  SYNCS.PHASECHK.TRANS64.TRYWAIT P0, [R111+URZ+0x8], R0 ;  /* 0x000008006f0075a7 */ /* 0x001064000800017f */
[----:B-1----:R-:W-:Y:S05]  /*c3d0*/  @!P0 NANOSLEEP.SYNCS 0x989680 ;  /* 0x009896800000895d */ /* 0x002fea0003900000 */
[----:B------:R-:W1:Y:S02]  /*c3e0*/  @!P0 SYNCS.PHASECHK.TRANS64 P0, [R111+URZ+0x8], R0 ;  /* 0x000008006f0085a7 */ /* 0x000e64000800007f */
[----:B-1----:R-:W-:Y:S05]  /*c3f0*/  @!P0 BRA `(.L_x_30) ;  /* 0xfffffffc00f08947 */ /* 0x002fea000383ffff */
[----:B------:R-:W-:Y:S05]  /*c400*/  BRA `(.L_x_214) ;  /* 0xffffff9400b47947 */ /* 0x000fea000383ffff */
.L_x_195:
[----:B------:R-:W-:Y:S01]  /*c410*/  BSSY B1, `(.L_x_215) ;  /* 0x0000006000017945 */ /* 0x000fe20003800000 */
[----:B------:R-:W-:-:S07]  /*c420*/  IMAD.MOV.U32 R15, RZ, RZ, -0x1 ;  /* 0xffffffffff0f7424 */ /* 0x000fce00078e00ff */
[----:B------:R-:W-:Y:S05]  /*c430*/  WARPSYNC.COLLECTIVE R15, `(.L_x_216) ;  /* 0x000000000f0c7348 */ /* 0x000fea0003c00000 */
[----:B------:R-:W-:Y:S02]  /*c440*/  ELECT P6, UR62, PT ;  /* 0x00000000003e782f */ /* 0x000fe400038c0000 */
[----:B------:R-:W-:Y:S01]  /*c450*/  MOV R14, UR62 ;  /* 0x0000003e000e7c02 */ /* 0x000fe20008000f00 */
[----:B------:R-:W-:Y:S10]  /*c460*/  ENDCOLLECTIVE ;  /* 0x000000000000791b */ /* 0x000ff40003800000 */
.L_x_216:
[----:B------:R-:W-:Y:S05]  /*c470*/  BSYNC B1 ;  /* 0x0000000000017941 */ /* 0x000fea0003800000 */
.L_x_215:
[----:B------:R-:W-:Y:S05]  /*c480*/  BRA `(.L_x_217) ;  /* 0xffffffec00c87947 */ /* 0x000fea000383ffff */
.L_x_198:
[----:B-1----:R1:W2:Y:S02]  /*c490*/  SYNCS.PHASECHK.TRANS64.TRYWAIT P1, [R7+URZ+0x10], R4 ;  /* 0x00001004070075a7 */ /* 0x0022a4000802017f */
[----:B--2---:R-:W-:Y:S05]  /*c4a0*/  @!P1 NANOSLEEP.SYNCS 0x989680 ;  /* 0x009896800000995d */ /* 0x004fea0003900000 */
[----:B------:R-:W2:Y:S02]  /*c4b0*/  @!P1 SYNCS.PHASECHK.TRANS64 P1, [R7+URZ+0x10], R4 ;  /* 0x00001004070095a7 */ /* 0x000ea4000802007f */
[----:B--2---:R-:W-:Y:S05]  /*c4c0*/  @!P1 BRA `(.L_x_198) ;  /* 0xfffffffc00f09947 */ /* 0x004fea000383ffff */
[----:B------:R-:W-:Y:S05]  /*c4d0*/  BRA `(.L_x_218) ;  /* 0xffffffec00fc7947 */ /* 0x000fea000383ffff */
.L_x_207:
[----:B------:R-:W-:Y:S01]  /*c4e0*/  BSSY B0, `(.L_x_219) ;  /* 0x0000006000007945 */ /* 0x000fe20003800000 */
[----:B------:R-:W-:-:S07]  /*c4f0*/  IMAD.MOV.U32 R15, RZ, RZ, -0x1 ;  /* 0xffffffffff0f7424 */ /* 0x000fce00078e00ff */
[----:B------:R-:W-:Y:S05]  /*c500*/  WARPSYNC.COLLECTIVE R15, `(.L_x_220) ;  /* 0x000000000f0c7348 */ /* 0x000fea0003c00000 */
[----:B------:R-:W-:Y:S02]  /*c510*/  ELECT P6, UR62, PT ;  /* 0x00000000003e782f */ /* 0x000fe400038c0000 */
[----:B------:R-:W-:Y:S01]  /*c520*/  MOV R14, UR62 ;  /* 0x0000003e000e7c02 */ /* 0x000fe20008000f00 */
[----:B------:R-:W-:Y:S10]  /*c530*/  ENDCOLLECTIVE ;  /* 0x000000000000791b */ /* 0x000ff40003800000 */
.L_x_220:
[----:B------:R-:W-:Y:S05]  /*c540*/  BSYNC B0 ;  /* 0x0000000000007941 */ /* 0x000fea0003800000 */
.L_x_219:
[----:B------:R-:W-:Y:S05]  /*c550*/  BRA `(.L_x_221) ;  /* 0xfffffff800e87947 */ /* 0x000fea000383ffff */
.L_x_211:
[----:B0-----:R0:W1:Y:S02]  /*c560*/  SYNCS.PHASECHK.TRANS64.TRYWAIT P0, [R7+URZ], R2 ;  /* 0x00000002070075a7 */ /* 0x001064000800017f */
[----:B-1----:R-:W-:Y:S05]  /*c570*/  @!P0 NANOSLEEP.SYNCS 0x989680 ;  /* 0x009896800000895d */ /* 0x002fea0003900000 */
[----:B------:R-:W1:Y:S02]  /*c580*/  @!P0 SYNCS.PHASECHK.TRANS64 P0, [R7+URZ], R2 ;  /* 0x00000002070085a7 */ /* 0x000e64000800007f */
[----:B-1----:R-:W-:Y:S05]  /*c590*/  @!P0 BRA `(.L_x_211) ;  /* 0xfffffffc00f08947 */ /* 0x002fea000383ffff */
[----:B------:R-:W-:Y:S05]  /*c5a0*/  BRA `(.L_x_222) ;  /* 0xfffffffc00247947 */ /* 0x000fea000383ffff */
.L_x_223:
[----:B------:R-:W-:-:S00]  /*c5b0*/  BRA `(.L_x_223) ;  /* 0xfffffffc00fc7947 */ /* 0x000fc0000383ffff */
[----:B------:R-:W-:-:S00]  /*c5c0*/  NOP ;  /* 0x0000000000007918 */ /* 0x000fc00000000000 */
        /* <DEDUP_REMOVED lines=11> */
.L_x_224:


//--------------------- .nv.global.init           --------------------------
	.section	.nv.global.init,"aw",@progbits
.nv.global.init:
	.type		$str$22,@object
	.size		$str$22,($str$23 - $str$22)
$str$22:
        /*0000*/ 	.byte	0x6b, 0x5f, 0x74, 0x69, 0x6c, 0x65, 0x5f, 0x63, 0x6f, 0x75, 0x6e, 0x74, 0x20, 0x3e, 0x3d, 0x20
        /*0010*/ 	.byte	0x31, 0x00
	.type		$str$23,@object
	.size		$str$23,(__unnamed_1 - $str$23)
$str$23:
        /*0012*/ 	.byte	0x2f, 0x74, 0x6d, 0x70, 0x2f, 0x63, 0x75, 0x74, 0x6c, 0x61, 0x73, 0x73, 0x5f, 0x73, 0x77, 0x65
        /*0022*/ 	.byte	0x65, 0x70, 0x5f, 0x73, 0x72, 0x63, 0x2f, 0x69, 0x6e, 0x63, 0x6c, 0x75, 0x64, 0x65, 0x2f, 0x63
        /*0032*/ 	.byte	0x75, 0x74, 0x6c, 0x61, 0x73, 0x73, 0x2f, 0x67, 0x65, 0x6d, 0x6d, 0x2f, 0x63, 0x6f, 0x6c, 0x6c
        /*0042*/ 	.byte	0x65, 0x63, 0x74, 0x69, 0x76, 0x65, 0x2f, 0x73, 0x6d, 0x39, 0x30, 0x5f, 0x6d, 0x6d, 0x61, 0x5f
        /*0052*/ 	.byte	0x74, 0x6d, 0x61, 0x5f, 0x67, 0x6d, 0x6d, 0x61, 0x5f, 0x73, 0x73, 0x5f, 0x77, 0x61, 0x72, 0x70
        /*0062*/ 	.byte	0x73, 0x70, 0x65, 0x63, 0x69, 0x61, 0x6c, 0x69, 0x7a, 0x65, 0x64, 0x2e, 0x68, 0x70, 0x70, 0x00
	.type		__unnamed_1,@object
	.size		__unnamed_1,(.L_0 - __unnamed_1)
__unnamed_1:
        /*0072*/ 	.byte	0x76, 0x6f, 0x69, 0x64, 0x20, 0x63, 0x75, 0x74, 0x6c, 0x61, 0x73, 0x73, 0x3a, 0x3a, 0x67, 0x65
        /* <DEDUP_REMOVED lines=179> */
        /*0bb2*/ 	.byte	0x6e, 0x74, 0x69, 0x74, 0x79, 0x5d, 0x00
.L_0:


//--------------------- .nv.shared._ZN7cutlass13device_kernelINS_4gemm6kernel13GemmUniversalIN4cute5tupleIJiiiiEEENS1_10collective13CollectiveMmaINS1_34MainloopSm90TmaGmmaWarpSpecializedILi2ENS5_IJNS4_1CILi1EEESB_SB_EEENS1_32KernelTmaWarpSpecializedPingpongEEENS5_IJNSA_ILi64EEENSA_ILi160EEENSA_ILi256EEEEEENS_6half_tENS5_IJlSB_lEEESJ_SK_NS4_8TiledMMAINS4_8MMA_AtomIJNS4_4SM904GMMA25MMA_64x32x16_F32F16F16_SSILNSO_5MajorE0ELSQ_0ELNSO_7ScaleInE1ELSR_1EEEEEENS4_6LayoutISC_NS5_IJNSA_ILi0EEESV_SV_EEEEENS5_IJNS4_10UnderscoreESY_SY_EEEEENS4_13SM90_TMA_LOADENS4_14ComposedLayoutINS4_7SwizzleILi3ELi4ELi3EEENS4_18smem_ptr_flag_bitsILi16EEENSU_INS5_IJNSA_ILi8EEESF_EEENS5_IJSF_SB_EEEEEEEvNS4_8identityES11_S1B_vS1C_EENS_8epilogue10collective6detail29Sm90TmaWarpSpecializedAdapterINS1F_15DefaultEpilogueISJ_SK_SK_NS1E_6thread17LinearCombinationISJ_Li1EffLNS1J_9ScaleType4KindE0ELNS_15FloatRoundStyleE2ESJ_EENS1_15EpilogueDefaultEEEEEvvEEEEvNT_6ParamsE --------------------------
	.section	.nv.shared._ZN7cutlass13device_kernelINS_4gemm6kernel13GemmUniversalIN4cute5tupleIJiiiiEEENS1_10collective13CollectiveMmaINS1_34MainloopSm90TmaGmmaWarpSpecializedILi2ENS5_IJNS4_1CILi1EEESB_SB_EEENS1_32KernelTmaWarpSpecializedPingpongEEENS5_IJNSA_ILi64EEENSA_ILi160EEENSA_ILi256EEEEEENS_6half_tENS5_IJlSB_lEEESJ_SK_NS4_8TiledMMAINS4_8MMA_AtomIJNS4_4SM904GMMA25MMA_64x32x16_F32F16F16_SSILNSO_5MajorE0ELSQ_0ELNSO_7ScaleInE1ELSR_1EEEEEENS4_6LayoutISC_NS5_IJNSA_ILi0EEESV_SV_EEEEENS5_IJNS4_10UnderscoreESY_SY_EEEEENS4_13SM90_TMA_LOADENS4_14ComposedLayoutINS4_7SwizzleILi3ELi4ELi3EEENS4_18smem_ptr_flag_bitsILi16EEENSU_INS5_IJNSA_ILi8EEESF_EEENS5_IJSF_SB_EEEEEEEvNS4_8identityES11_S1B_vS1C_EENS_8epilogue10collective6detail29Sm90TmaWarpSpecializedAdapterINS1F_15DefaultEpilogueISJ_SK_SK_NS1E_6thread17LinearCombinationISJ_Li1EffLNS1J_9ScaleType4KindE0ELNS_15FloatRoundStyleE2ESJ_EENS1_15EpilogueDefaultEEEEEvvEEEEvNT_6ParamsE,"aw",@nobits
	.sectionflags	@""
	.align	16
	.zero		1024


//--------------------- .nv.shared.reserved.0     --------------------------
	.section	.nv.shared.reserved.0,"aw",@nobits
	.weak		__nv_reservedSMEM_offset_0_alias
	.size		__nv_reservedSMEM_offset_0_alias, 0, 0
	.other		__nv_reservedSMEM_offset_0_alias,@"STO_CUDA_RESERVED_SHARED STV_DEFAULT"
__nv_reservedSMEM_offset_0_alias:
	.zero		0


//--------------------- .nv.global                --------------------------
	.section	.nv.global,"aw",@nobits
.nv.global:
	.type		_ZN39_INTERNAL_878d56ae_4_k_cu_95bf9986_57564cute1_E,@object
	.size		_ZN39_INTERNAL_878d56ae_4_k_cu_95bf9986_57564cute1_E,(_ZN39_INTERNAL_878d56ae_4_k_cu_95bf9986_57564cuda3std3__45__cpo6cbeginE - _ZN39_INTERNAL_878d56ae_4_k_cu_95bf9986_57564cute1_E)
_ZN39_INTERNAL_878d56ae_4_k_cu_95bf9986_57564cute1_E:
	.zero		1
	.type		_ZN39_INTERNAL_878d56ae_4_k_cu_95bf9986_57564cuda3std3__45__cpo6cbeginE,@object
	.size		_ZN39_INTERNAL_878d56ae_4_k_cu_95bf9986_57564cuda3std3__45__cpo6cbeginE,(_ZN39_INTERNAL_878d56ae_4_k_cu_95bf9986_57564cuda3std3__48in_placeE - _ZN39_INTERNAL_878d56ae_4_k_cu_95bf9986_57564cuda3std3__45__cpo6cbeginE)
_ZN39_INTERNAL_878d56ae_4_k_cu_95bf9986_57564cuda3std3__45__cpo6cbeginE:
	.zero		1
	.type		_ZN39_INTERNAL_878d56ae_4_k_cu_95bf9986_57564cuda3std3__48in_placeE,@object
	.size		_ZN39_INTERNAL_878d56ae_4_k_cu_95bf9986_57564cuda3std3__48in_placeE,(_ZN39_INTERNAL_878d56ae_4_k_cu_95bf9986_57564cuda3std6ranges3__45__cpo9iter_moveE - _ZN39_INTERNAL_878d56ae_4_k_cu_95bf9986_57564cuda3std3__48in_placeE)
_ZN39_INTERNAL_878d56ae_4_k_cu_95bf9986_57564cuda3std3__48in_placeE:
	.zero		1
	.type		_ZN39_INTERNAL_878d56ae_4_k_cu_95bf9986_57564cuda3std6ranges3__45__cpo9iter_moveE,@object
	.size		_ZN39_INTERNAL_878d56ae_4_k_cu_95bf9986_57564cuda3std6ranges3__45__cpo9iter_moveE,(_ZN39_INTERNAL_878d56ae_4_k_cu_95bf9986_57564cuda3std3__45__cpo5beginE - _ZN39_INTERNAL_878d56ae_4_k_cu_95bf9986_57564cuda3std6ranges3__45__cpo9iter_moveE)
_ZN39_INTERNAL_878d56ae_4_k_cu_95bf9986_57564cuda3std6ranges3__45__cpo9iter_moveE:
	.zero		1
	.type		_ZN39_INTERNAL_878d56ae_4_k_cu_95bf9986_57564cuda3std3__45__cpo5beginE,@object
	.size		_ZN39_INTERNAL_878d56ae_4_k_cu_95bf9986_57564cuda3std3__45__cpo5beginE,(_ZN39_INTERNAL_878d56ae_4_k_cu_95bf9986_57564cuda3std3__441_GLOBAL__N__878d56ae_4_k_cu_95bf9986_57566ignoreE - _ZN39_INTERNAL_878d56ae_4_k_cu_95bf9986_57564cuda3std3__45__cpo5beginE)
_ZN39_INTERNAL_878d56ae_4_k_cu_95bf9986_57564cuda3std3__45__cpo5beginE:
	.zero		1
	.type		_ZN39_INTERNAL_878d56ae_4_k_cu_95bf9986_57564cuda3std3__441_GLOBAL__N__878d56ae_4_k_cu_95bf9986_57566ignoreE,@object
	.size		_ZN39_INTERNAL_878d56ae_4_k_cu_95bf9986_57564cuda3std3__441_GLOBAL__N__878d56ae_4_k_cu_95bf9986_57566ignoreE,(_ZN39_INTERNAL_878d56ae_4_k_cu_95bf9986_57564cute7productE - _ZN39_INTERNAL_878d56ae_4_k_cu_95bf9986_57564cuda3std3__441_GLOBAL__N__878d56ae_4_k_cu_95bf9986_57566ignoreE)
_ZN39_INTERNAL_878d56ae_4_k_cu_95bf9986_57564cuda3std3__441_GLOBAL__N__878d56ae_4_k_cu_95bf9986_57566ignoreE:
	.zero		1
	.type		_ZN39_INTERNAL_878d56ae_4_k_cu_95bf9986_57564cute7productE,@object
	.size		_ZN39_INTERNAL_878d56ae_4_k_cu_95bf9986_57564cute7productE,(_ZN39_INTERNAL_878d56ae_4_k_cu_95bf9986_57564cuda3std3__45__cpo3endE - _ZN39_INTERNAL_878d56ae_4_k_cu_95bf9986_57564cute7productE)
_ZN39_INTERNAL_878d56ae_4_k_cu_95bf9986_57564cute7productE:
	.zero		1
	.type		_ZN39_INTERNAL_878d56ae_4_k_cu_95bf9986_57564cuda3std3__45__cpo3endE,@object
	.size		_ZN39_INTERNAL_878d56ae_4_k_cu_95bf9986_57564cuda3std3__45__cpo3endE,(_ZN39_INTERNAL_878d56ae_4_k_cu_95bf9986_57564cuda3std3__419piecewise_constructE - _ZN39_INTERNAL_878d56ae_4_k_cu_95bf9986_57564cuda3std3__45__cpo3endE)
_ZN39_INTERNAL_878d56ae_4_k_cu_95bf9986_57564cuda3std3__45__cpo3endE:
	.zero		1
	.type		_ZN39_INTERNAL_878d56ae_4_k_cu_95bf9986_57564cuda3std3__419piecewise_constructE,@object
	.size		_ZN39_INTERNAL_878d56ae_4_k_cu_95bf9986_57564cuda3std3__419piecewise_constructE,(_ZN39_INTERNAL_878d56ae_4_k_cu_95bf9986_57564cuda3std3__45__cpo4cendE - _ZN39_INTERNAL_878d56ae_4_k_cu_95bf9986_57564cuda3std3__419piecewise_constructE)
_ZN39_INTERNAL_878d56ae_4_k_cu_95bf9986_57564cuda3std3__419piecewise_constructE:
	.zero		1
	.type		_ZN39_INTERNAL_878d56ae_4_k_cu_95bf9986_57564cuda3std3__45__cpo4cendE,@object
	.size		_ZN39_INTERNAL_878d56ae_4_k_cu_95bf9986_57564cuda3std3__45__cpo4cendE,(_ZN39_INTERNAL_878d56ae_4_k_cu_95bf9986_57564cuda3std6ranges3__45__cpo4swapE - _ZN39_INTERNAL_878d56ae_4_k_cu_95bf9986_57564cuda3std3__45__cpo4cendE)
_ZN39_INTERNAL_878d56ae_4_k_cu_95bf9986_57564cuda3std3__45__cpo4cendE:
	.zero		1
	.type		_ZN39_INTERNAL_878d56ae_4_k_cu_95bf9986_57564cuda3std6ranges3__45__cpo4swapE,@object
	.size		_ZN39_INTERNAL_878d56ae_4_k_cu_95bf9986_57564cuda3std6ranges3__45__cpo4swapE,(.L_8 - _ZN39_INTERNAL_878d56ae_4_k_cu_95bf9986_57564cuda3std6ranges3__45__cpo4swapE)
_ZN39_INTERNAL_878d56ae_4_k_cu_95bf9986_57564cuda3std6ranges3__45__cpo4swapE:
	.zero		1
.L_8:


//--------------------- .nv.constant0._ZN7cutlass13device_kernelINS_4gemm6kernel13GemmUniversalIN4cute5tupleIJiiiiEEENS1_10collective13CollectiveMmaINS1_34MainloopSm90TmaGmmaWarpSpecializedILi2ENS5_IJNS4_1CILi1EEESB_SB_EEENS1_32KernelTmaWarpSpecializedPingpongEEENS5_IJNSA_ILi64EEENSA_ILi160EEENSA_ILi256EEEEEENS_6half_tENS5_IJlSB_lEEESJ_SK_NS4_8TiledMMAINS4_8MMA_AtomIJNS4_4SM904GMMA25MMA_64x32x16_F32F16F16_SSILNSO_5MajorE0ELSQ_0ELNSO_7ScaleInE1ELSR_1EEEEEENS4_6LayoutISC_NS5_IJNSA_ILi0EEESV_SV_EEEEENS5_IJNS4_10UnderscoreESY_SY_EEEEENS4_13SM90_TMA_LOADENS4_14ComposedLayoutINS4_7SwizzleILi3ELi4ELi3EEENS4_18smem_ptr_flag_bitsILi16EEENSU_INS5_IJNSA_ILi8EEESF_EEENS5_IJSF_SB_EEEEEEEvNS4_8identityES11_S1B_vS1C_EENS_8epilogue10collective6detail29Sm90TmaWarpSpecializedAdapterINS1F_15DefaultEpilogueISJ_SK_SK_NS1E_6thread17LinearCombinationISJ_Li1EffLNS1J_9ScaleType4KindE0ELNS_15FloatRoundStyleE2ESJ_EENS1_15EpilogueDefaultEEEEEvvEEEEvNT_6ParamsE --------------------------
	.section	.nv.constant0._ZN7cutlass13device_kernelINS_4gemm6kernel13GemmUniversalIN4cute5tupleIJiiiiEEENS1_10collective13CollectiveMmaINS1_34MainloopSm90TmaGmmaWarpSpecializedILi2ENS5_IJNS4_1CILi1EEESB_SB_EEENS1_32KernelTmaWarpSpecializedPingpongEEENS5_IJNSA_ILi64EEENSA_ILi160EEENSA_ILi256EEEEEENS_6half_tENS5_IJlSB_lEEESJ_SK_NS4_8TiledMMAINS4_8MMA_AtomIJNS4_4SM904GMMA25MMA_64x32x16_F32F16F16_SSILNSO_5MajorE0ELSQ_0ELNSO_7ScaleInE1ELSR_1EEEEEENS4_6LayoutISC_NS5_IJNSA_ILi0EEESV_SV_EEEEENS5_IJNS4_10UnderscoreESY_SY_EEEEENS4_13SM90_TMA_LOADENS4_14ComposedLayoutINS4_7SwizzleILi3ELi4ELi3EEENS4_18smem_ptr_flag_bitsILi16EEENSU_INS5_IJNSA_ILi8EEESF_EEENS5_IJSF_SB_EEEEEEEvNS4_8identityES11_S1B_vS1C_EENS_8epilogue10collective6detail29Sm90TmaWarpSpecializedAdapterINS1F_15DefaultEpilogueISJ_SK_SK_NS1E_6thread17LinearCombinationISJ_Li1EffLNS1J_9ScaleType4KindE0ELNS_15FloatRoundStyleE2ESJ_EENS1_15EpilogueDefaultEEEEEvvEEEEvNT_6ParamsE,"a",@progbits
	.sectionflags	@""
	.align	4
.nv.constant0._ZN7cutlass13device_kernelINS_4gemm6kernel13GemmUniversalIN4cute5tupleIJiiiiEEENS1_10collective13CollectiveMmaINS1_34MainloopSm90TmaGmmaWarpSpecializedILi2ENS5_IJNS4_1CILi1EEESB_SB_EEENS1_32KernelTmaWarpSpecializedPingpongEEENS5_IJNSA_ILi64EEENSA_ILi160EEENSA_ILi256EEEEEENS_6half_tENS5_IJlSB_lEEESJ_SK_NS4_8TiledMMAINS4_8MMA_AtomIJNS4_4SM904GMMA25MMA_64x32x16_F32F16F16_SSILNSO_5MajorE0ELSQ_0ELNSO_7ScaleInE1ELSR_1EEEEEENS4_6LayoutISC_NS5_IJNSA_ILi0EEESV_SV_EEEEENS5_IJNS4_10UnderscoreESY_SY_EEEEENS4_13SM90_TMA_LOADENS4_14ComposedLayoutINS4_7SwizzleILi3ELi4ELi3EEENS4_18smem_ptr_flag_bitsILi16EEENSU_INS5_IJNSA_ILi8EEESF_EEENS5_IJSF_SB_EEEEEEEvNS4_8identityES11_S1B_vS1C_EENS_8epilogue10collective6detail29Sm90TmaWarpSpecializedAdapterINS1F_15DefaultEpilogueISJ_SK_SK_NS1E_6thread17LinearCombinationISJ_Li1EffLNS1J_9ScaleType4KindE0ELNS_15FloatRoundStyleE2ESJ_EENS1_15EpilogueDefaultEEEEEvvEEEEvNT_6ParamsE:
	.zero		1664


//--------------------- SYMBOLS --------------------------

	.type		.nv.reservedSmem.offset0,@object
	.size		.nv.reservedSmem.offset0,0x4
	.type		__assertfail,@function
